	.headerflags	@"EF_CUDA_TEXMODE_UNIFIED EF_CUDA_64BIT_ADDRESS EF_CUDA_SM86 EF_CUDA_VIRTUAL_SM(EF_CUDA_SM86)"
	.elftype	@"ET_EXEC"


//--------------------- .nv.info                  --------------------------
	.section	.nv.info,"",@"SHT_CUDA_INFO"
	.align	4


	//----- nvinfo : EIATTR_REGCOUNT
	.align		4
        /*0000*/ 	.byte	0x04, 0x2f
        /*0002*/ 	.short	(.L_1 - .L_0)
	.align		4
.L_0:
        /*0004*/ 	.word	index@(add_n_1_to_256__kernel)
        /*0008*/ 	.word	0x00000023


	//----- nvinfo : EIATTR_MAX_STACK_SIZE
	.align		4
.L_1:
        /*000c*/ 	.byte	0x04, 0x23
        /*000e*/ 	.short	(.L_3 - .L_2)
	.align		4
.L_2:
        /*0010*/ 	.word	index@(add_n_1_to_256__kernel)
        /*0014*/ 	.word	0x00000000


	//----- nvinfo : EIATTR_MIN_STACK_SIZE
	.align		4
.L_3:
        /*0018*/ 	.byte	0x04, 0x12
        /*001a*/ 	.short	(.L_5 - .L_4)
	.align		4
.L_4:
        /*001c*/ 	.word	index@(add_n_1_to_256__kernel)
        /*0020*/ 	.word	0x00000000


	//----- nvinfo : EIATTR_FRAME_SIZE
	.align		4
.L_5:
        /*0024*/ 	.byte	0x04, 0x11
        /*0026*/ 	.short	(.L_7 - .L_6)
	.align		4
.L_6:
        /*0028*/ 	.word	index@(add_n_1_to_256__kernel)
        /*002c*/ 	.word	0x00000000


	//----- nvinfo : EIATTR_REGCOUNT
	.align		4
.L_7:
        /*0030*/ 	.byte	0x04, 0x2f
        /*0032*/ 	.short	(.L_9 - .L_8)
	.align		4
.L_8:
        /*0034*/ 	.word	index@(add_n_257_to_512__kernel)
        /*0038*/ 	.word	0x00000023


	//----- nvinfo : EIATTR_MAX_STACK_SIZE
	.align		4
.L_9:
        /*003c*/ 	.byte	0x04, 0x23
        /*003e*/ 	.short	(.L_11 - .L_10)
	.align		4
.L_10:
        /*0040*/ 	.word	index@(add_n_257_to_512__kernel)
        /*0044*/ 	.word	0x00000000


	//----- nvinfo : EIATTR_MIN_STACK_SIZE
	.align		4
.L_11:
        /*0048*/ 	.byte	0x04, 0x12
        /*004a*/ 	.short	(.L_13 - .L_12)
	.align		4
.L_12:
        /*004c*/ 	.word	index@(add_n_257_to_512__kernel)
        /*0050*/ 	.word	0x00000000


	//----- nvinfo : EIATTR_FRAME_SIZE
	.align		4
.L_13:
        /*0054*/ 	.byte	0x04, 0x11
        /*0056*/ 	.short	(.L_15 - .L_14)
	.align		4
.L_14:
        /*0058*/ 	.word	index@(add_n_257_to_512__kernel)
        /*005c*/ 	.word	0x00000000


	//----- nvinfo : EIATTR_REGCOUNT
	.align		4
.L_15:
        /*0060*/ 	.byte	0x04, 0x2f
        /*0062*/ 	.short	(.L_17 - .L_16)
	.align		4
.L_16:
        /*0064*/ 	.word	index@(add_n_513_to_768__kernel)
        /*0068*/ 	.word	0x00000023


	//----- nvinfo : EIATTR_MAX_STACK_SIZE
	.align		4
.L_17:
        /*006c*/ 	.byte	0x04, 0x23
        /*006e*/ 	.short	(.L_19 - .L_18)
	.align		4
.L_18:
        /*0070*/ 	.word	index@(add_n_513_to_768__kernel)
        /*0074*/ 	.word	0x00000000


	//----- nvinfo : EIATTR_MIN_STACK_SIZE
	.align		4
.L_19:
        /*0078*/ 	.byte	0x04, 0x12
        /*007a*/ 	.short	(.L_21 - .L_20)
	.align		4
.L_20:
        /*007c*/ 	.word	index@(add_n_513_to_768__kernel)
        /*0080*/ 	.word	0x00000000


	//----- nvinfo : EIATTR_FRAME_SIZE
	.align		4
.L_21:
        /*0084*/ 	.byte	0x04, 0x11
        /*0086*/ 	.short	(.L_23 - .L_22)
	.align		4
.L_22:
        /*0088*/ 	.word	index@(add_n_513_to_768__kernel)
        /*008c*/ 	.word	0x00000000


	//----- nvinfo : EIATTR_REGCOUNT
	.align		4
.L_23:
        /*0090*/ 	.byte	0x04, 0x2f
        /*0092*/ 	.short	(.L_25 - .L_24)
	.align		4
.L_24:
        /*0094*/ 	.word	index@(add_n_769_to_1024__kernel)
        /*0098*/ 	.word	0x00000023


	//----- nvinfo : EIATTR_MAX_STACK_SIZE
	.align		4
.L_25:
        /*009c*/ 	.byte	0x04, 0x23
        /*009e*/ 	.short	(.L_27 - .L_26)
	.align		4
.L_26:
        /*00a0*/ 	.word	index@(add_n_769_to_1024__kernel)
        /*00a4*/ 	.word	0x00000000


	//----- nvinfo : EIATTR_MIN_STACK_SIZE
	.align		4
.L_27:
        /*00a8*/ 	.byte	0x04, 0x12
        /*00aa*/ 	.short	(.L_29 - .L_28)
	.align		4
.L_28:
        /*00ac*/ 	.word	index@(add_n_769_to_1024__kernel)
        /*00b0*/ 	.word	0x00000000


	//----- nvinfo : EIATTR_FRAME_SIZE
	.align		4
.L_29:
        /*00b4*/ 	.byte	0x04, 0x11
        /*00b6*/ 	.short	(.L_31 - .L_30)
	.align		4
.L_30:
        /*00b8*/ 	.word	index@(add_n_769_to_1024__kernel)
        /*00bc*/ 	.word	0x00000000


	//----- nvinfo : EIATTR_REGCOUNT
	.align		4
.L_31:
        /*00c0*/ 	.byte	0x04, 0x2f
        /*00c2*/ 	.short	(.L_33 - .L_32)
	.align		4
.L_32:
        /*00c4*/ 	.word	index@(add_n_1025_to_1280__kernel)
        /*00c8*/ 	.word	0x00000023


	//----- nvinfo : EIATTR_MAX_STACK_SIZE
	.align		4
.L_33:
        /*00cc*/ 	.byte	0x04, 0x23
        /*00ce*/ 	.short	(.L_35 - .L_34)
	.align		4
.L_34:
        /*00d0*/ 	.word	index@(add_n_1025_to_1280__kernel)
        /*00d4*/ 	.word	0x00000000


	//----- nvinfo : EIATTR_MIN_STACK_SIZE
	.align		4
.L_35:
        /*00d8*/ 	.byte	0x04, 0x12
        /*00da*/ 	.short	(.L_37 - .L_36)
	.align		4
.L_36:
        /*00dc*/ 	.word	index@(add_n_1025_to_1280__kernel)
        /*00e0*/ 	.word	0x00000000


	//----- nvinfo : EIATTR_FRAME_SIZE
	.align		4
.L_37:
        /*00e4*/ 	.byte	0x04, 0x11
        /*00e6*/ 	.short	(.L_39 - .L_38)
	.align		4
.L_38:
        /*00e8*/ 	.word	index@(add_n_1025_to_1280__kernel)
        /*00ec*/ 	.word	0x00000000


	//----- nvinfo : EIATTR_REGCOUNT
	.align		4
.L_39:
        /*00f0*/ 	.byte	0x04, 0x2f
        /*00f2*/ 	.short	(.L_41 - .L_40)
	.align		4
.L_40:
        /*00f4*/ 	.word	index@(add_n_1281_to_1536__kernel)
        /*00f8*/ 	.word	0x00000023


	//----- nvinfo : EIATTR_MAX_STACK_SIZE
	.align		4
.L_41:
        /*00fc*/ 	.byte	0x04, 0x23
        /*00fe*/ 	.short	(.L_43 - .L_42)
	.align		4
.L_42:
        /*0100*/ 	.word	index@(add_n_1281_to_1536__kernel)
        /*0104*/ 	.word	0x00000000


	//----- nvinfo : EIATTR_MIN_STACK_SIZE
	.align		4
.L_43:
        /*0108*/ 	.byte	0x04, 0x12
        /*010a*/ 	.short	(.L_45 - .L_44)
	.align		4
.L_44:
        /*010c*/ 	.word	index@(add_n_1281_to_1536__kernel)
        /*0110*/ 	.word	0x00000000


	//----- nvinfo : EIATTR_FRAME_SIZE
	.align		4
.L_45:
        /*0114*/ 	.byte	0x04, 0x11
        /*0116*/ 	.short	(.L_47 - .L_46)
	.align		4
.L_46:
        /*0118*/ 	.word	index@(add_n_1281_to_1536__kernel)
        /*011c*/ 	.word	0x00000000


	//----- nvinfo : EIATTR_REGCOUNT
	.align		4
.L_47:
        /*0120*/ 	.byte	0x04, 0x2f
        /*0122*/ 	.short	(.L_49 - .L_48)
	.align		4
.L_48:
        /*0124*/ 	.word	index@(add_n_1537_to_1792__kernel)
        /*0128*/ 	.word	0x00000023


	//----- nvinfo : EIATTR_MAX_STACK_SIZE
	.align		4
.L_49:
        /*012c*/ 	.byte	0x04, 0x23
        /*012e*/ 	.short	(.L_51 - .L_50)
	.align		4
.L_50:
        /*0130*/ 	.word	index@(add_n_1537_to_1792__kernel)
        /*0134*/ 	.word	0x00000000


	//----- nvinfo : EIATTR_MIN_STACK_SIZE
	.align		4
.L_51:
        /*0138*/ 	.byte	0x04, 0x12
        /*013a*/ 	.short	(.L_53 - .L_52)
	.align		4
.L_52:
        /*013c*/ 	.word	index@(add_n_1537_to_1792__kernel)
        /*0140*/ 	.word	0x00000000


	//----- nvinfo : EIATTR_FRAME_SIZE
	.align		4
.L_53:
        /*0144*/ 	.byte	0x04, 0x11
        /*0146*/ 	.short	(.L_55 - .L_54)
	.align		4
.L_54:
        /*0148*/ 	.word	index@(add_n_1537_to_1792__kernel)
        /*014c*/ 	.word	0x00000000


	//----- nvinfo : EIATTR_REGCOUNT
	.align		4
.L_55:
        /*0150*/ 	.byte	0x04, 0x2f
        /*0152*/ 	.short	(.L_57 - .L_56)
	.align		4
.L_56:
        /*0154*/ 	.word	index@(add_n_1793_to_2048__kernel)
        /*0158*/ 	.word	0x00000023


	//----- nvinfo : EIATTR_MAX_STACK_SIZE
	.align		4
.L_57:
        /*015c*/ 	.byte	0x04, 0x23
        /*015e*/ 	.short	(.L_59 - .L_58)
	.align		4
.L_58:
        /*0160*/ 	.word	index@(add_n_1793_to_2048__kernel)
        /*0164*/ 	.word	0x00000000


	//----- nvinfo : EIATTR_MIN_STACK_SIZE
	.align		4
.L_59:
        /*0168*/ 	.byte	0x04, 0x12
        /*016a*/ 	.short	(.L_61 - .L_60)
	.align		4
.L_60:
        /*016c*/ 	.word	index@(add_n_1793_to_2048__kernel)
        /*0170*/ 	.word	0x00000000


	//----- nvinfo : EIATTR_FRAME_SIZE
	.align		4
.L_61:
        /*0174*/ 	.byte	0x04, 0x11
        /*0176*/ 	.short	(.L_63 - .L_62)
	.align		4
.L_62:
        /*0178*/ 	.word	index@(add_n_1793_to_2048__kernel)
        /*017c*/ 	.word	0x00000000


	//----- nvinfo : EIATTR_REGCOUNT
	.align		4
.L_63:
        /*0180*/ 	.byte	0x04, 0x2f
        /*0182*/ 	.short	(.L_65 - .L_64)
	.align		4
.L_64:
        /*0184*/ 	.word	index@(add_n_2049_to_2304__kernel)
        /*0188*/ 	.word	0x00000023


	//----- nvinfo : EIATTR_MAX_STACK_SIZE
	.align		4
.L_65:
        /*018c*/ 	.byte	0x04, 0x23
        /*018e*/ 	.short	(.L_67 - .L_66)
	.align		4
.L_66:
        /*0190*/ 	.word	index@(add_n_2049_to_2304__kernel)
        /*0194*/ 	.word	0x00000000


	//----- nvinfo : EIATTR_MIN_STACK_SIZE
	.align		4
.L_67:
        /*0198*/ 	.byte	0x04, 0x12
        /*019a*/ 	.short	(.L_69 - .L_68)
	.align		4
.L_68:
        /*019c*/ 	.word	index@(add_n_2049_to_2304__kernel)
        /*01a0*/ 	.word	0x00000000


	//----- nvinfo : EIATTR_FRAME_SIZE
	.align		4
.L_69:
        /*01a4*/ 	.byte	0x04, 0x11
        /*01a6*/ 	.short	(.L_71 - .L_70)
	.align		4
.L_70:
        /*01a8*/ 	.word	index@(add_n_2049_to_2304__kernel)
        /*01ac*/ 	.word	0x00000000


	//----- nvinfo : EIATTR_REGCOUNT
	.align		4
.L_71:
        /*01b0*/ 	.byte	0x04, 0x2f
        /*01b2*/ 	.short	(.L_73 - .L_72)
	.align		4
.L_72:
        /*01b4*/ 	.word	index@(add_n_2305_to_2560__kernel)
        /*01b8*/ 	.word	0x00000023


	//----- nvinfo : EIATTR_MAX_STACK_SIZE
	.align		4
.L_73:
        /*01bc*/ 	.byte	0x04, 0x23
        /*01be*/ 	.short	(.L_75 - .L_74)
	.align		4
.L_74:
        /*01c0*/ 	.word	index@(add_n_2305_to_2560__kernel)
        /*01c4*/ 	.word	0x00000000


	//----- nvinfo : EIATTR_MIN_STACK_SIZE
	.align		4
.L_75:
        /*01c8*/ 	.byte	0x04, 0x12
        /*01ca*/ 	.short	(.L_77 - .L_76)
	.align		4
.L_76:
        /*01cc*/ 	.word	index@(add_n_2305_to_2560__kernel)
        /*01d0*/ 	.word	0x00000000


	//----- nvinfo : EIATTR_FRAME_SIZE
	.align		4
.L_77:
        /*01d4*/ 	.byte	0x04, 0x11
        /*01d6*/ 	.short	(.L_79 - .L_78)
	.align		4
.L_78:
        /*01d8*/ 	.word	index@(add_n_2305_to_2560__kernel)
        /*01dc*/ 	.word	0x00000000


	//----- nvinfo : EIATTR_REGCOUNT
	.align		4
.L_79:
        /*01e0*/ 	.byte	0x04, 0x2f
        /*01e2*/ 	.short	(.L_81 - .L_80)
	.align		4
.L_80:
        /*01e4*/ 	.word	index@(add_n_2561_to_2816__kernel)
        /*01e8*/ 	.word	0x00000023


	//----- nvinfo : EIATTR_MAX_STACK_SIZE
	.align		4
.L_81:
        /*01ec*/ 	.byte	0x04, 0x23
        /*01ee*/ 	.short	(.L_83 - .L_82)
	.align		4
.L_82:
        /*01f0*/ 	.word	index@(add_n_2561_to_2816__kernel)
        /*01f4*/ 	.word	0x00000000


	//----- nvinfo : EIATTR_MIN_STACK_SIZE
	.align		4
.L_83:
        /*01f8*/ 	.byte	0x04, 0x12
        /*01fa*/ 	.short	(.L_85 - .L_84)
	.align		4
.L_84:
        /*01fc*/ 	.word	index@(add_n_2561_to_2816__kernel)
        /*0200*/ 	.word	0x00000000


	//----- nvinfo : EIATTR_FRAME_SIZE
	.align		4
.L_85:
        /*0204*/ 	.byte	0x04, 0x11
        /*0206*/ 	.short	(.L_87 - .L_86)
	.align		4
.L_86:
        /*0208*/ 	.word	index@(add_n_2561_to_2816__kernel)
        /*020c*/ 	.word	0x00000000


	//----- nvinfo : EIATTR_REGCOUNT
	.align		4
.L_87:
        /*0210*/ 	.byte	0x04, 0x2f
        /*0212*/ 	.short	(.L_89 - .L_88)
	.align		4
.L_88:
        /*0214*/ 	.word	index@(add_n_2817_to_3072__kernel)
        /*0218*/ 	.word	0x00000023


	//----- nvinfo : EIATTR_MAX_STACK_SIZE
	.align		4
.L_89:
        /*021c*/ 	.byte	0x04, 0x23
        /*021e*/ 	.short	(.L_91 - .L_90)
	.align		4
.L_90:
        /*0220*/ 	.word	index@(add_n_2817_to_3072__kernel)
        /*0224*/ 	.word	0x00000000


	//----- nvinfo : EIATTR_MIN_STACK_SIZE
	.align		4
.L_91:
        /*0228*/ 	.byte	0x04, 0x12
        /*022a*/ 	.short	(.L_93 - .L_92)
	.align		4
.L_92:
        /*022c*/ 	.word	index@(add_n_2817_to_3072__kernel)
        /*0230*/ 	.word	0x00000000


	//----- nvinfo : EIATTR_FRAME_SIZE
	.align		4
.L_93:
        /*0234*/ 	.byte	0x04, 0x11
        /*0236*/ 	.short	(.L_95 - .L_94)
	.align		4
.L_94:
        /*0238*/ 	.word	index@(add_n_2817_to_3072__kernel)
        /*023c*/ 	.word	0x00000000


	//----- nvinfo : EIATTR_REGCOUNT
	.align		4
.L_95:
        /*0240*/ 	.byte	0x04, 0x2f
        /*0242*/ 	.short	(.L_97 - .L_96)
	.align		4
.L_96:
        /*0244*/ 	.word	index@(add_n_3073_to_3328__kernel)
        /*0248*/ 	.word	0x00000023


	//----- nvinfo : EIATTR_MAX_STACK_SIZE
	.align		4
.L_97:
        /*024c*/ 	.byte	0x04, 0x23
        /*024e*/ 	.short	(.L_99 - .L_98)
	.align		4
.L_98:
        /*0250*/ 	.word	index@(add_n_3073_to_3328__kernel)
        /*0254*/ 	.word	0x00000000


	//----- nvinfo : EIATTR_MIN_STACK_SIZE
	.align		4
.L_99:
        /*0258*/ 	.byte	0x04, 0x12
        /*025a*/ 	.short	(.L_101 - .L_100)
	.align		4
.L_100:
        /*025c*/ 	.word	index@(add_n_3073_to_3328__kernel)
        /*0260*/ 	.word	0x00000000


	//----- nvinfo : EIATTR_FRAME_SIZE
	.align		4
.L_101:
        /*0264*/ 	.byte	0x04, 0x11
        /*0266*/ 	.short	(.L_103 - .L_102)
	.align		4
.L_102:
        /*0268*/ 	.word	index@(add_n_3073_to_3328__kernel)
        /*026c*/ 	.word	0x00000000


	//----- nvinfo : EIATTR_REGCOUNT
	.align		4
.L_103:
        /*0270*/ 	.byte	0x04, 0x2f
        /*0272*/ 	.short	(.L_105 - .L_104)
	.align		4
.L_104:
        /*0274*/ 	.word	index@(add_n_3329_to_3584__kernel)
        /*0278*/ 	.word	0x00000023


	//----- nvinfo : EIATTR_MAX_STACK_SIZE
	.align		4
.L_105:
        /*027c*/ 	.byte	0x04, 0x23
        /*027e*/ 	.short	(.L_107 - .L_106)
	.align		4
.L_106:
        /*0280*/ 	.word	index@(add_n_3329_to_3584__kernel)
        /*0284*/ 	.word	0x00000000


	//----- nvinfo : EIATTR_MIN_STACK_SIZE
	.align		4
.L_107:
        /*0288*/ 	.byte	0x04, 0x12
        /*028a*/ 	.short	(.L_109 - .L_108)
	.align		4
.L_108:
        /*028c*/ 	.word	index@(add_n_3329_to_3584__kernel)
        /*0290*/ 	.word	0x00000000


	//----- nvinfo : EIATTR_FRAME_SIZE
	.align		4
.L_109:
        /*0294*/ 	.byte	0x04, 0x11
        /*0296*/ 	.short	(.L_111 - .L_110)
	.align		4
.L_110:
        /*0298*/ 	.word	index@(add_n_3329_to_3584__kernel)
        /*029c*/ 	.word	0x00000000


	//----- nvinfo : EIATTR_REGCOUNT
	.align		4
.L_111:
        /*02a0*/ 	.byte	0x04, 0x2f
        /*02a2*/ 	.short	(.L_113 - .L_112)
	.align		4
.L_112:
        /*02a4*/ 	.word	index@(add_n_3585_to_3840__kernel)
        /*02a8*/ 	.word	0x00000023


	//----- nvinfo : EIATTR_MAX_STACK_SIZE
	.align		4
.L_113:
        /*02ac*/ 	.byte	0x04, 0x23
        /*02ae*/ 	.short	(.L_115 - .L_114)
	.align		4
.L_114:
        /*02b0*/ 	.word	index@(add_n_3585_to_3840__kernel)
        /*02b4*/ 	.word	0x00000000


	//----- nvinfo : EIATTR_MIN_STACK_SIZE
	.align		4
.L_115:
        /*02b8*/ 	.byte	0x04, 0x12
        /*02ba*/ 	.short	(.L_117 - .L_116)
	.align		4
.L_116:
        /*02bc*/ 	.word	index@(add_n_3585_to_3840__kernel)
        /*02c0*/ 	.word	0x00000000


	//----- nvinfo : EIATTR_FRAME_SIZE
	.align		4
.L_117:
        /*02c4*/ 	.byte	0x04, 0x11
        /*02c6*/ 	.short	(.L_119 - .L_118)
	.align		4
.L_118:
        /*02c8*/ 	.word	index@(add_n_3585_to_3840__kernel)
        /*02cc*/ 	.word	0x00000000


	//----- nvinfo : EIATTR_REGCOUNT
	.align		4
.L_119:
        /*02d0*/ 	.byte	0x04, 0x2f
        /*02d2*/ 	.short	(.L_121 - .L_120)
	.align		4
.L_120:
        /*02d4*/ 	.word	index@(add_n_3841_to_4096__kernel)
        /*02d8*/ 	.word	0x00000023


	//----- nvinfo : EIATTR_MAX_STACK_SIZE
	.align		4
.L_121:
        /*02dc*/ 	.byte	0x04, 0x23
        /*02de*/ 	.short	(.L_123 - .L_122)
	.align		4
.L_122:
        /*02e0*/ 	.word	index@(add_n_3841_to_4096__kernel)
        /*02e4*/ 	.word	0x00000000


	//----- nvinfo : EIATTR_MIN_STACK_SIZE
	.align		4
.L_123:
        /*02e8*/ 	.byte	0x04, 0x12
        /*02ea*/ 	.short	(.L_125 - .L_124)
	.align		4
.L_124:
        /*02ec*/ 	.word	index@(add_n_3841_to_4096__kernel)
        /*02f0*/ 	.word	0x00000000


	//----- nvinfo : EIATTR_FRAME_SIZE
	.align		4
.L_125:
        /*02f4*/ 	.byte	0x04, 0x11
        /*02f6*/ 	.short	(.L_127 - .L_126)
	.align		4
.L_126:
        /*02f8*/ 	.word	index@(add_n_3841_to_4096__kernel)
        /*02fc*/ 	.word	0x00000000
.L_127:


//--------------------- .nv.info.add_n_3841_to_4096__kernel --------------------------
	.section	.nv.info.add_n_3841_to_4096__kernel,"",@"SHT_CUDA_INFO"
	.align	4


	//----- nvinfo : EIATTR_CUDA_API_VERSION
	.align		4
        /*0000*/ 	.byte	0x04, 0x37
        /*0002*/ 	.short	(.L_129 - .L_128)
.L_128:
        /*0004*/ 	.word	0x00000076


	//----- nvinfo : EIATTR_SW2861232_WAR
	.align		4
.L_129:
        /*0008*/ 	.byte	0x01, 0x35
	.zero		2


	//----- nvinfo : EIATTR_PARAM_CBANK
	.align		4
        /*000c*/ 	.byte	0x04, 0x0a
        /*000e*/ 	.short	(.L_131 - .L_130)
	.align		4
.L_130:
        /*0010*/ 	.word	index@(.nv.constant0.add_n_3841_to_4096__kernel)
        /*0014*/ 	.short	0x0160
        /*0016*/ 	.short	0x0020


	//----- nvinfo : EIATTR_CBANK_PARAM_SIZE
	.align		4
.L_131:
        /*0018*/ 	.byte	0x03, 0x19
        /*001a*/ 	.short	0x0020


	//----- nvinfo : EIATTR_KPARAM_INFO
	.align		4
        /*001c*/ 	.byte	0x04, 0x17
        /*001e*/ 	.short	(.L_133 - .L_132)
.L_132:
        /*0020*/ 	.word	0x00000000
        /*0024*/ 	.short	0x0003
        /*0026*/ 	.short	0x0018
        /*0028*/ 	.byte	0x00, 0xf0, 0x21, 0x00


	//----- nvinfo : EIATTR_KPARAM_INFO
	.align		4
.L_133:
        /*002c*/ 	.byte	0x04, 0x17
        /*002e*/ 	.short	(.L_135 - .L_134)
.L_134:
        /*0030*/ 	.word	0x00000000
        /*0034*/ 	.short	0x0002
        /*0036*/ 	.short	0x0010
        /*0038*/ 	.byte	0x00, 0xf0, 0x21, 0x00


	//----- nvinfo : EIATTR_KPARAM_INFO
	.align		4
.L_135:
        /*003c*/ 	.byte	0x04, 0x17
        /*003e*/ 	.short	(.L_137 - .L_136)
.L_136:
        /*0040*/ 	.word	0x00000000
        /*0044*/ 	.short	0x0001
        /*0046*/ 	.short	0x0008
        /*0048*/ 	.byte	0x00, 0xf0, 0x21, 0x00


	//----- nvinfo : EIATTR_KPARAM_INFO
	.align		4
.L_137:
        /*004c*/ 	.byte	0x04, 0x17
        /*004e*/ 	.short	(.L_139 - .L_138)
.L_138:
        /*0050*/ 	.word	0x00000000
        /*0054*/ 	.short	0x0000
        /*0056*/ 	.short	0x0000
        /*0058*/ 	.byte	0x00, 0xf0, 0x21, 0x00


	//----- nvinfo : EIATTR_MAXREG_COUNT
	.align		4
.L_139:
        /*005c*/ 	.byte	0x03, 0x1b
        /*005e*/ 	.short	0x00ff


	//----- nvinfo : EIATTR_EXIT_INSTR_OFFSETS
	.align		4
        /*0060*/ 	.byte	0x04, 0x1c
        /*0062*/ 	.short	(.L_141 - .L_140)


	//   ....[0]....
.L_140:
        /*0064*/ 	.word	0x00000050


	//   ....[1]....
        /*0068*/ 	.word	0x000006c0


	//----- nvinfo : EIATTR_MAX_THREADS
	.align		4
.L_141:
        /*006c*/ 	.byte	0x04, 0x05
        /*006e*/ 	.short	(.L_143 - .L_142)
.L_142:
        /*0070*/ 	.word	0x00000100
        /*0074*/ 	.word	0x00000001
        /*0078*/ 	.word	0x00000001


	//----- nvinfo : EIATTR_CRS_STACK_SIZE
	.align		4
.L_143:
        /*007c*/ 	.byte	0x04, 0x1e
        /*007e*/ 	.short	(.L_145 - .L_144)
.L_144:
        /*0080*/ 	.word	0x00000000
.L_145:


//--------------------- .nv.info.add_n_3585_to_3840__kernel --------------------------
	.section	.nv.info.add_n_3585_to_3840__kernel,"",@"SHT_CUDA_INFO"
	.align	4


	//----- nvinfo : EIATTR_CUDA_API_VERSION
	.align		4
        /*0000*/ 	.byte	0x04, 0x37
        /*0002*/ 	.short	(.L_147 - .L_146)
.L_146:
        /*0004*/ 	.word	0x00000076


	//----- nvinfo : EIATTR_SW2861232_WAR
	.align		4
.L_147:
        /*0008*/ 	.byte	0x01, 0x35
	.zero		2


	//----- nvinfo : EIATTR_PARAM_CBANK
	.align		4
        /*000c*/ 	.byte	0x04, 0x0a
        /*000e*/ 	.short	(.L_149 - .L_148)
	.align		4
.L_148:
        /*0010*/ 	.word	index@(.nv.constant0.add_n_3585_to_3840__kernel)
        /*0014*/ 	.short	0x0160
        /*0016*/ 	.short	0x0020


	//----- nvinfo : EIATTR_CBANK_PARAM_SIZE
	.align		4
.L_149:
        /*0018*/ 	.byte	0x03, 0x19
        /*001a*/ 	.short	0x0020


	//----- nvinfo : EIATTR_KPARAM_INFO
	.align		4
        /*001c*/ 	.byte	0x04, 0x17
        /*001e*/ 	.short	(.L_151 - .L_150)
.L_150:
        /*0020*/ 	.word	0x00000000
        /*0024*/ 	.short	0x0003
        /*0026*/ 	.short	0x0018
        /*0028*/ 	.byte	0x00, 0xf0, 0x21, 0x00


	//----- nvinfo : EIATTR_KPARAM_INFO
	.align		4
.L_151:
        /*002c*/ 	.byte	0x04, 0x17
        /*002e*/ 	.short	(.L_153 - .L_152)
.L_152:
        /*0030*/ 	.word	0x00000000
        /*0034*/ 	.short	0x0002
        /*0036*/ 	.short	0x0010
        /*0038*/ 	.byte	0x00, 0xf0, 0x21, 0x00


	//----- nvinfo : EIATTR_KPARAM_INFO
	.align		4
.L_153:
        /*003c*/ 	.byte	0x04, 0x17
        /*003e*/ 	.short	(.L_155 - .L_154)
.L_154:
        /*0040*/ 	.word	0x00000000
        /*0044*/ 	.short	0x0001
        /*0046*/ 	.short	0x0008
        /*0048*/ 	.byte	0x00, 0xf0, 0x21, 0x00


	//----- nvinfo : EIATTR_KPARAM_INFO
	.align		4
.L_155:
        /*004c*/ 	.byte	0x04, 0x17
        /*004e*/ 	.short	(.L_157 - .L_156)
.L_156:
        /*0050*/ 	.word	0x00000000
        /*0054*/ 	.short	0x0000
        /*0056*/ 	.short	0x0000
        /*0058*/ 	.byte	0x00, 0xf0, 0x21, 0x00


	//----- nvinfo : EIATTR_MAXREG_COUNT
	.align		4
.L_157:
        /*005c*/ 	.byte	0x03, 0x1b
        /*005e*/ 	.short	0x00ff


	//----- nvinfo : EIATTR_EXIT_INSTR_OFFSETS
	.align		4
        /*0060*/ 	.byte	0x04, 0x1c
        /*0062*/ 	.short	(.L_159 - .L_158)


	//   ....[0]....
.L_158:
        /*0064*/ 	.word	0x000001c0


	//   ....[1]....
        /*0068*/ 	.word	0x000007f0


	//----- nvinfo : EIATTR_MAX_THREADS
	.align		4
.L_159:
        /*006c*/ 	.byte	0x04, 0x05
        /*006e*/ 	.short	(.L_161 - .L_160)
.L_160:
        /*0070*/ 	.word	0x00000100
        /*0074*/ 	.word	0x00000001
        /*0078*/ 	.word	0x00000001


	//----- nvinfo : EIATTR_CRS_STACK_SIZE
	.align		4
.L_161:
        /*007c*/ 	.byte	0x04, 0x1e
        /*007e*/ 	.short	(.L_163 - .L_162)
.L_162:
        /*0080*/ 	.word	0x00000000
.L_163:


//--------------------- .nv.info.add_n_3329_to_3584__kernel --------------------------
	.section	.nv.info.add_n_3329_to_3584__kernel,"",@"SHT_CUDA_INFO"
	.align	4


	//----- nvinfo : EIATTR_CUDA_API_VERSION
	.align		4
        /*0000*/ 	.byte	0x04, 0x37
        /*0002*/ 	.short	(.L_165 - .L_164)
.L_164:
        /*0004*/ 	.word	0x00000076


	//----- nvinfo : EIATTR_SW2861232_WAR
	.align		4
.L_165:
        /*0008*/ 	.byte	0x01, 0x35
	.zero		2


	//----- nvinfo : EIATTR_PARAM_CBANK
	.align		4
        /*000c*/ 	.byte	0x04, 0x0a
        /*000e*/ 	.short	(.L_167 - .L_166)
	.align		4
.L_166:
        /*0010*/ 	.word	index@(.nv.constant0.add_n_3329_to_3584__kernel)
        /*0014*/ 	.short	0x0160
        /*0016*/ 	.short	0x0020


	//----- nvinfo : EIATTR_CBANK_PARAM_SIZE
	.align		4
.L_167:
        /*0018*/ 	.byte	0x03, 0x19
        /*001a*/ 	.short	0x0020


	//----- nvinfo : EIATTR_KPARAM_INFO
	.align		4
        /*001c*/ 	.byte	0x04, 0x17
        /*001e*/ 	.short	(.L_169 - .L_168)
.L_168:
        /*0020*/ 	.word	0x00000000
        /*0024*/ 	.short	0x0003
        /*0026*/ 	.short	0x0018
        /*0028*/ 	.byte	0x00, 0xf0, 0x21, 0x00


	//----- nvinfo : EIATTR_KPARAM_INFO
	.align		4
.L_169:
        /*002c*/ 	.byte	0x04, 0x17
        /*002e*/ 	.short	(.L_171 - .L_170)
.L_170:
        /*0030*/ 	.word	0x00000000
        /*0034*/ 	.short	0x0002
        /*0036*/ 	.short	0x0010
        /*0038*/ 	.byte	0x00, 0xf0, 0x21, 0x00


	//----- nvinfo : EIATTR_KPARAM_INFO
	.align		4
.L_171:
        /*003c*/ 	.byte	0x04, 0x17
        /*003e*/ 	.short	(.L_173 - .L_172)
.L_172:
        /*0040*/ 	.word	0x00000000
        /*0044*/ 	.short	0x0001
        /*0046*/ 	.short	0x0008
        /*0048*/ 	.byte	0x00, 0xf0, 0x21, 0x00


	//----- nvinfo : EIATTR_KPARAM_INFO
	.align		4
.L_173:
        /*004c*/ 	.byte	0x04, 0x17
        /*004e*/ 	.short	(.L_175 - .L_174)
.L_174:
        /*0050*/ 	.word	0x00000000
        /*0054*/ 	.short	0x0000
        /*0056*/ 	.short	0x0000
        /*0058*/ 	.byte	0x00, 0xf0, 0x21, 0x00


	//----- nvinfo : EIATTR_MAXREG_COUNT
	.align		4
.L_175:
        /*005c*/ 	.byte	0x03, 0x1b
        /*005e*/ 	.short	0x00ff


	//----- nvinfo : EIATTR_EXIT_INSTR_OFFSETS
	.align		4
        /*0060*/ 	.byte	0x04, 0x1c
        /*0062*/ 	.short	(.L_177 - .L_176)


	//   ....[0]....
.L_176:
        /*0064*/ 	.word	0x000001a0


	//   ....[1]....
        /*0068*/ 	.word	0x000007d0


	//----- nvinfo : EIATTR_MAX_THREADS
	.align		4
.L_177:
        /*006c*/ 	.byte	0x04, 0x05
        /*006e*/ 	.short	(.L_179 - .L_178)
.L_178:
        /*0070*/ 	.word	0x00000100
        /*0074*/ 	.word	0x00000001
        /*0078*/ 	.word	0x00000001


	//----- nvinfo : EIATTR_CRS_STACK_SIZE
	.align		4
.L_179:
        /*007c*/ 	.byte	0x04, 0x1e
        /*007e*/ 	.short	(.L_181 - .L_180)
.L_180:
        /*0080*/ 	.word	0x00000000
.L_181:


//--------------------- .nv.info.add_n_3073_to_3328__kernel --------------------------
	.section	.nv.info.add_n_3073_to_3328__kernel,"",@"SHT_CUDA_INFO"
	.align	4


	//----- nvinfo : EIATTR_CUDA_API_VERSION
	.align		4
        /*0000*/ 	.byte	0x04, 0x37
        /*0002*/ 	.short	(.L_183 - .L_182)
.L_182:
        /*0004*/ 	.word	0x00000076


	//----- nvinfo : EIATTR_SW2861232_WAR
	.align		4
.L_183:
        /*0008*/ 	.byte	0x01, 0x35
	.zero		2


	//----- nvinfo : EIATTR_PARAM_CBANK
	.align		4
        /*000c*/ 	.byte	0x04, 0x0a
        /*000e*/ 	.short	(.L_185 - .L_184)
	.align		4
.L_184:
        /*0010*/ 	.word	index@(.nv.constant0.add_n_3073_to_3328__kernel)
        /*0014*/ 	.short	0x0160
        /*0016*/ 	.short	0x0020


	//----- nvinfo : EIATTR_CBANK_PARAM_SIZE
	.align		4
.L_185:
        /*0018*/ 	.byte	0x03, 0x19
        /*001a*/ 	.short	0x0020


	//----- nvinfo : EIATTR_KPARAM_INFO
	.align		4
        /*001c*/ 	.byte	0x04, 0x17
        /*001e*/ 	.short	(.L_187 - .L_186)
.L_186:
        /*0020*/ 	.word	0x00000000
        /*0024*/ 	.short	0x0003
        /*0026*/ 	.short	0x0018
        /*0028*/ 	.byte	0x00, 0xf0, 0x21, 0x00


	//----- nvinfo : EIATTR_KPARAM_INFO
	.align		4
.L_187:
        /*002c*/ 	.byte	0x04, 0x17
        /*002e*/ 	.short	(.L_189 - .L_188)
.L_188:
        /*0030*/ 	.word	0x00000000
        /*0034*/ 	.short	0x0002
        /*0036*/ 	.short	0x0010
        /*0038*/ 	.byte	0x00, 0xf0, 0x21, 0x00


	//----- nvinfo : EIATTR_KPARAM_INFO
	.align		4
.L_189:
        /*003c*/ 	.byte	0x04, 0x17
        /*003e*/ 	.short	(.L_191 - .L_190)
.L_190:
        /*0040*/ 	.word	0x00000000
        /*0044*/ 	.short	0x0001
        /*0046*/ 	.short	0x0008
        /*0048*/ 	.byte	0x00, 0xf0, 0x21, 0x00


	//----- nvinfo : EIATTR_KPARAM_INFO
	.align		4
.L_191:
        /*004c*/ 	.byte	0x04, 0x17
        /*004e*/ 	.short	(.L_193 - .L_192)
.L_192:
        /*0050*/ 	.word	0x00000000
        /*0054*/ 	.short	0x0000
        /*0056*/ 	.short	0x0000
        /*0058*/ 	.byte	0x00, 0xf0, 0x21, 0x00


	//----- nvinfo : EIATTR_MAXREG_COUNT
	.align		4
.L_193:
        /*005c*/ 	.byte	0x03, 0x1b
        /*005e*/ 	.short	0x00ff


	//----- nvinfo : EIATTR_EXIT_INSTR_OFFSETS
	.align		4
        /*0060*/ 	.byte	0x04, 0x1c
        /*0062*/ 	.short	(.L_195 - .L_194)


	//   ....[0]....
.L_194:
        /*0064*/ 	.word	0x000001a0


	//   ....[1]....
        /*0068*/ 	.word	0x000007d0


	//----- nvinfo : EIATTR_MAX_THREADS
	.align		4
.L_195:
        /*006c*/ 	.byte	0x04, 0x05
        /*006e*/ 	.short	(.L_197 - .L_196)
.L_196:
        /*0070*/ 	.word	0x00000100
        /*0074*/ 	.word	0x00000001
        /*0078*/ 	.word	0x00000001


	//----- nvinfo : EIATTR_CRS_STACK_SIZE
	.align		4
.L_197:
        /*007c*/ 	.byte	0x04, 0x1e
        /*007e*/ 	.short	(.L_199 - .L_198)
.L_198:
        /*0080*/ 	.word	0x00000000
.L_199:


//--------------------- .nv.info.add_n_2817_to_3072__kernel --------------------------
	.section	.nv.info.add_n_2817_to_3072__kernel,"",@"SHT_CUDA_INFO"
	.align	4


	//----- nvinfo : EIATTR_CUDA_API_VERSION
	.align		4
        /*0000*/ 	.byte	0x04, 0x37
        /*0002*/ 	.short	(.L_201 - .L_200)
.L_200:
        /*0004*/ 	.word	0x00000076


	//----- nvinfo : EIATTR_SW2861232_WAR
	.align		4
.L_201:
        /*0008*/ 	.byte	0x01, 0x35
	.zero		2


	//----- nvinfo : EIATTR_PARAM_CBANK
	.align		4
        /*000c*/ 	.byte	0x04, 0x0a
        /*000e*/ 	.short	(.L_203 - .L_202)
	.align		4
.L_202:
        /*0010*/ 	.word	index@(.nv.constant0.add_n_2817_to_3072__kernel)
        /*0014*/ 	.short	0x0160
        /*0016*/ 	.short	0x0020


	//----- nvinfo : EIATTR_CBANK_PARAM_SIZE
	.align		4
.L_203:
        /*0018*/ 	.byte	0x03, 0x19
        /*001a*/ 	.short	0x0020


	//----- nvinfo : EIATTR_KPARAM_INFO
	.align		4
        /*001c*/ 	.byte	0x04, 0x17
        /*001e*/ 	.short	(.L_205 - .L_204)
.L_204:
        /*0020*/ 	.word	0x00000000
        /*0024*/ 	.short	0x0003
        /*0026*/ 	.short	0x0018
        /*0028*/ 	.byte	0x00, 0xf0, 0x21, 0x00


	//----- nvinfo : EIATTR_KPARAM_INFO
	.align		4
.L_205:
        /*002c*/ 	.byte	0x04, 0x17
        /*002e*/ 	.short	(.L_207 - .L_206)
.L_206:
        /*0030*/ 	.word	0x00000000
        /*0034*/ 	.short	0x0002
        /*0036*/ 	.short	0x0010
        /*0038*/ 	.byte	0x00, 0xf0, 0x21, 0x00


	//----- nvinfo : EIATTR_KPARAM_INFO
	.align		4
.L_207:
        /*003c*/ 	.byte	0x04, 0x17
        /*003e*/ 	.short	(.L_209 - .L_208)
.L_208:
        /*0040*/ 	.word	0x00000000
        /*0044*/ 	.short	0x0001
        /*0046*/ 	.short	0x0008
        /*0048*/ 	.byte	0x00, 0xf0, 0x21, 0x00


	//----- nvinfo : EIATTR_KPARAM_INFO
	.align		4
.L_209:
        /*004c*/ 	.byte	0x04, 0x17
        /*004e*/ 	.short	(.L_211 - .L_210)
.L_210:
        /*0050*/ 	.word	0x00000000
        /*0054*/ 	.short	0x0000
        /*0056*/ 	.short	0x0000
        /*0058*/ 	.byte	0x00, 0xf0, 0x21, 0x00


	//----- nvinfo : EIATTR_MAXREG_COUNT
	.align		4
.L_211:
        /*005c*/ 	.byte	0x03, 0x1b
        /*005e*/ 	.short	0x00ff


	//----- nvinfo : EIATTR_EXIT_INSTR_OFFSETS
	.align		4
        /*0060*/ 	.byte	0x04, 0x1c
        /*0062*/ 	.short	(.L_213 - .L_212)


	//   ....[0]....
.L_212:
        /*0064*/ 	.word	0x000001a0


	//   ....[1]....
        /*0068*/ 	.word	0x000007d0


	//----- nvinfo : EIATTR_MAX_THREADS
	.align		4
.L_213:
        /*006c*/ 	.byte	0x04, 0x05
        /*006e*/ 	.short	(.L_215 - .L_214)
.L_214:
        /*0070*/ 	.word	0x00000100
        /*0074*/ 	.word	0x00000001
        /*0078*/ 	.word	0x00000001


	//----- nvinfo : EIATTR_CRS_STACK_SIZE
	.align		4
.L_215:
        /*007c*/ 	.byte	0x04, 0x1e
        /*007e*/ 	.short	(.L_217 - .L_216)
.L_216:
        /*0080*/ 	.word	0x00000000
.L_217:


//--------------------- .nv.info.add_n_2561_to_2816__kernel --------------------------
	.section	.nv.info.add_n_2561_to_2816__kernel,"",@"SHT_CUDA_INFO"
	.align	4


	//----- nvinfo : EIATTR_CUDA_API_VERSION
	.align		4
        /*0000*/ 	.byte	0x04, 0x37
        /*0002*/ 	.short	(.L_219 - .L_218)
.L_218:
        /*0004*/ 	.word	0x00000076


	//----- nvinfo : EIATTR_SW2861232_WAR
	.align		4
.L_219:
        /*0008*/ 	.byte	0x01, 0x35
	.zero		2


	//----- nvinfo : EIATTR_PARAM_CBANK
	.align		4
        /*000c*/ 	.byte	0x04, 0x0a
        /*000e*/ 	.short	(.L_221 - .L_220)
	.align		4
.L_220:
        /*0010*/ 	.word	index@(.nv.constant0.add_n_2561_to_2816__kernel)
        /*0014*/ 	.short	0x0160
        /*0016*/ 	.short	0x0020


	//----- nvinfo : EIATTR_CBANK_PARAM_SIZE
	.align		4
.L_221:
        /*0018*/ 	.byte	0x03, 0x19
        /*001a*/ 	.short	0x0020


	//----- nvinfo : EIATTR_KPARAM_INFO
	.align		4
        /*001c*/ 	.byte	0x04, 0x17
        /*001e*/ 	.short	(.L_223 - .L_222)
.L_222:
        /*0020*/ 	.word	0x00000000
        /*0024*/ 	.short	0x0003
        /*0026*/ 	.short	0x0018
        /*0028*/ 	.byte	0x00, 0xf0, 0x21, 0x00


	//----- nvinfo : EIATTR_KPARAM_INFO
	.align		4
.L_223:
        /*002c*/ 	.byte	0x04, 0x17
        /*002e*/ 	.short	(.L_225 - .L_224)
.L_224:
        /*0030*/ 	.word	0x00000000
        /*0034*/ 	.short	0x0002
        /*0036*/ 	.short	0x0010
        /*0038*/ 	.byte	0x00, 0xf0, 0x21, 0x00


	//----- nvinfo : EIATTR_KPARAM_INFO
	.align		4
.L_225:
        /*003c*/ 	.byte	0x04, 0x17
        /*003e*/ 	.short	(.L_227 - .L_226)
.L_226:
        /*0040*/ 	.word	0x00000000
        /*0044*/ 	.short	0x0001
        /*0046*/ 	.short	0x0008
        /*0048*/ 	.byte	0x00, 0xf0, 0x21, 0x00


	//----- nvinfo : EIATTR_KPARAM_INFO
	.align		4
.L_227:
        /*004c*/ 	.byte	0x04, 0x17
        /*004e*/ 	.short	(.L_229 - .L_228)
.L_228:
        /*0050*/ 	.word	0x00000000
        /*0054*/ 	.short	0x0000
        /*0056*/ 	.short	0x0000
        /*0058*/ 	.byte	0x00, 0xf0, 0x21, 0x00


	//----- nvinfo : EIATTR_MAXREG_COUNT
	.align		4
.L_229:
        /*005c*/ 	.byte	0x03, 0x1b
        /*005e*/ 	.short	0x00ff


	//----- nvinfo : EIATTR_EXIT_INSTR_OFFSETS
	.align		4
        /*0060*/ 	.byte	0x04, 0x1c
        /*0062*/ 	.short	(.L_231 - .L_230)


	//   ....[0]....
.L_230:
        /*0064*/ 	.word	0x000001a0


	//   ....[1]....
        /*0068*/ 	.word	0x000007d0


	//----- nvinfo : EIATTR_MAX_THREADS
	.align		4
.L_231:
        /*006c*/ 	.byte	0x04, 0x05
        /*006e*/ 	.short	(.L_233 - .L_232)
.L_232:
        /*0070*/ 	.word	0x00000100
        /*0074*/ 	.word	0x00000001
        /*0078*/ 	.word	0x00000001


	//----- nvinfo : EIATTR_CRS_STACK_SIZE
	.align		4
.L_233:
        /*007c*/ 	.byte	0x04, 0x1e
        /*007e*/ 	.short	(.L_235 - .L_234)
.L_234:
        /*0080*/ 	.word	0x00000000
.L_235:


//--------------------- .nv.info.add_n_2305_to_2560__kernel --------------------------
	.section	.nv.info.add_n_2305_to_2560__kernel,"",@"SHT_CUDA_INFO"
	.align	4


	//----- nvinfo : EIATTR_CUDA_API_VERSION
	.align		4
        /*0000*/ 	.byte	0x04, 0x37
        /*0002*/ 	.short	(.L_237 - .L_236)
.L_236:
        /*0004*/ 	.word	0x00000076


	//----- nvinfo : EIATTR_SW2861232_WAR
	.align		4
.L_237:
        /*0008*/ 	.byte	0x01, 0x35
	.zero		2


	//----- nvinfo : EIATTR_PARAM_CBANK
	.align		4
        /*000c*/ 	.byte	0x04, 0x0a
        /*000e*/ 	.short	(.L_239 - .L_238)
	.align		4
.L_238:
        /*0010*/ 	.word	index@(.nv.constant0.add_n_2305_to_2560__kernel)
        /*0014*/ 	.short	0x0160
        /*0016*/ 	.short	0x0020


	//----- nvinfo : EIATTR_CBANK_PARAM_SIZE
	.align		4
.L_239:
        /*0018*/ 	.byte	0x03, 0x19
        /*001a*/ 	.short	0x0020


	//----- nvinfo : EIATTR_KPARAM_INFO
	.align		4
        /*001c*/ 	.byte	0x04, 0x17
        /*001e*/ 	.short	(.L_241 - .L_240)
.L_240:
        /*0020*/ 	.word	0x00000000
        /*0024*/ 	.short	0x0003
        /*0026*/ 	.short	0x0018
        /*0028*/ 	.byte	0x00, 0xf0, 0x21, 0x00


	//----- nvinfo : EIATTR_KPARAM_INFO
	.align		4
.L_241:
        /*002c*/ 	.byte	0x04, 0x17
        /*002e*/ 	.short	(.L_243 - .L_242)
.L_242:
        /*0030*/ 	.word	0x00000000
        /*0034*/ 	.short	0x0002
        /*0036*/ 	.short	0x0010
        /*0038*/ 	.byte	0x00, 0xf0, 0x21, 0x00


	//----- nvinfo : EIATTR_KPARAM_INFO
	.align		4
.L_243:
        /*003c*/ 	.byte	0x04, 0x17
        /*003e*/ 	.short	(.L_245 - .L_244)
.L_244:
        /*0040*/ 	.word	0x00000000
        /*0044*/ 	.short	0x0001
        /*0046*/ 	.short	0x0008
        /*0048*/ 	.byte	0x00, 0xf0, 0x21, 0x00


	//----- nvinfo : EIATTR_KPARAM_INFO
	.align		4
.L_245:
        /*004c*/ 	.byte	0x04, 0x17
        /*004e*/ 	.short	(.L_247 - .L_246)
.L_246:
        /*0050*/ 	.word	0x00000000
        /*0054*/ 	.short	0x0000
        /*0056*/ 	.short	0x0000
        /*0058*/ 	.byte	0x00, 0xf0, 0x21, 0x00


	//----- nvinfo : EIATTR_MAXREG_COUNT
	.align		4
.L_247:
        /*005c*/ 	.byte	0x03, 0x1b
        /*005e*/ 	.short	0x00ff


	//----- nvinfo : EIATTR_EXIT_INSTR_OFFSETS
	.align		4
        /*0060*/ 	.byte	0x04, 0x1c
        /*0062*/ 	.short	(.L_249 - .L_248)


	//   ....[0]....
.L_248:
        /*0064*/ 	.word	0x000001a0


	//   ....[1]....
        /*0068*/ 	.word	0x000007d0


	//----- nvinfo : EIATTR_MAX_THREADS
	.align		4
.L_249:
        /*006c*/ 	.byte	0x04, 0x05
        /*006e*/ 	.short	(.L_251 - .L_250)
.L_250:
        /*0070*/ 	.word	0x00000100
        /*0074*/ 	.word	0x00000001
        /*0078*/ 	.word	0x00000001


	//----- nvinfo : EIATTR_CRS_STACK_SIZE
	.align		4
.L_251:
        /*007c*/ 	.byte	0x04, 0x1e
        /*007e*/ 	.short	(.L_253 - .L_252)
.L_252:
        /*0080*/ 	.word	0x00000000
.L_253:


//--------------------- .nv.info.add_n_2049_to_2304__kernel --------------------------
	.section	.nv.info.add_n_2049_to_2304__kernel,"",@"SHT_CUDA_INFO"
	.align	4


	//----- nvinfo : EIATTR_CUDA_API_VERSION
	.align		4
        /*0000*/ 	.byte	0x04, 0x37
        /*0002*/ 	.short	(.L_255 - .L_254)
.L_254:
        /*0004*/ 	.word	0x00000076


	//----- nvinfo : EIATTR_SW2861232_WAR
	.align		4
.L_255:
        /*0008*/ 	.byte	0x01, 0x35
	.zero		2


	//----- nvinfo : EIATTR_PARAM_CBANK
	.align		4
        /*000c*/ 	.byte	0x04, 0x0a
        /*000e*/ 	.short	(.L_257 - .L_256)
	.align		4
.L_256:
        /*0010*/ 	.word	index@(.nv.constant0.add_n_2049_to_2304__kernel)
        /*0014*/ 	.short	0x0160
        /*0016*/ 	.short	0x0020


	//----- nvinfo : EIATTR_CBANK_PARAM_SIZE
	.align		4
.L_257:
        /*0018*/ 	.byte	0x03, 0x19
        /*001a*/ 	.short	0x0020


	//----- nvinfo : EIATTR_KPARAM_INFO
	.align		4
        /*001c*/ 	.byte	0x04, 0x17
        /*001e*/ 	.short	(.L_259 - .L_258)
.L_258:
        /*0020*/ 	.word	0x00000000
        /*0024*/ 	.short	0x0003
        /*0026*/ 	.short	0x0018
        /*0028*/ 	.byte	0x00, 0xf0, 0x21, 0x00


	//----- nvinfo : EIATTR_KPARAM_INFO
	.align		4
.L_259:
        /*002c*/ 	.byte	0x04, 0x17
        /*002e*/ 	.short	(.L_261 - .L_260)
.L_260:
        /*0030*/ 	.word	0x00000000
        /*0034*/ 	.short	0x0002
        /*0036*/ 	.short	0x0010
        /*0038*/ 	.byte	0x00, 0xf0, 0x21, 0x00


	//----- nvinfo : EIATTR_KPARAM_INFO
	.align		4
.L_261:
        /*003c*/ 	.byte	0x04, 0x17
        /*003e*/ 	.short	(.L_263 - .L_262)
.L_262:
        /*0040*/ 	.word	0x00000000
        /*0044*/ 	.short	0x0001
        /*0046*/ 	.short	0x0008
        /*0048*/ 	.byte	0x00, 0xf0, 0x21, 0x00


	//----- nvinfo : EIATTR_KPARAM_INFO
	.align		4
.L_263:
        /*004c*/ 	.byte	0x04, 0x17
        /*004e*/ 	.short	(.L_265 - .L_264)
.L_264:
        /*0050*/ 	.word	0x00000000
        /*0054*/ 	.short	0x0000
        /*0056*/ 	.short	0x0000
        /*0058*/ 	.byte	0x00, 0xf0, 0x21, 0x00


	//----- nvinfo : EIATTR_MAXREG_COUNT
	.align		4
.L_265:
        /*005c*/ 	.byte	0x03, 0x1b
        /*005e*/ 	.short	0x00ff


	//----- nvinfo : EIATTR_EXIT_INSTR_OFFSETS
	.align		4
        /*0060*/ 	.byte	0x04, 0x1c
        /*0062*/ 	.short	(.L_267 - .L_266)


	//   ....[0]....
.L_266:
        /*0064*/ 	.word	0x000001a0


	//   ....[1]....
        /*0068*/ 	.word	0x000007d0


	//----- nvinfo : EIATTR_MAX_THREADS
	.align		4
.L_267:
        /*006c*/ 	.byte	0x04, 0x05
        /*006e*/ 	.short	(.L_269 - .L_268)
.L_268:
        /*0070*/ 	.word	0x00000100
        /*0074*/ 	.word	0x00000001
        /*0078*/ 	.word	0x00000001


	//----- nvinfo : EIATTR_CRS_STACK_SIZE
	.align		4
.L_269:
        /*007c*/ 	.byte	0x04, 0x1e
        /*007e*/ 	.short	(.L_271 - .L_270)
.L_270:
        /*0080*/ 	.word	0x00000000
.L_271:


//--------------------- .nv.info.add_n_1793_to_2048__kernel --------------------------
	.section	.nv.info.add_n_1793_to_2048__kernel,"",@"SHT_CUDA_INFO"
	.align	4


	//----- nvinfo : EIATTR_CUDA_API_VERSION
	.align		4
        /*0000*/ 	.byte	0x04, 0x37
        /*0002*/ 	.short	(.L_273 - .L_272)
.L_272:
        /*0004*/ 	.word	0x00000076


	//----- nvinfo : EIATTR_SW2861232_WAR
	.align		4
.L_273:
        /*0008*/ 	.byte	0x01, 0x35
	.zero		2


	//----- nvinfo : EIATTR_PARAM_CBANK
	.align		4
        /*000c*/ 	.byte	0x04, 0x0a
        /*000e*/ 	.short	(.L_275 - .L_274)
	.align		4
.L_274:
        /*0010*/ 	.word	index@(.nv.constant0.add_n_1793_to_2048__kernel)
        /*0014*/ 	.short	0x0160
        /*0016*/ 	.short	0x0020


	//----- nvinfo : EIATTR_CBANK_PARAM_SIZE
	.align		4
.L_275:
        /*0018*/ 	.byte	0x03, 0x19
        /*001a*/ 	.short	0x0020


	//----- nvinfo : EIATTR_KPARAM_INFO
	.align		4
        /*001c*/ 	.byte	0x04, 0x17
        /*001e*/ 	.short	(.L_277 - .L_276)
.L_276:
        /*0020*/ 	.word	0x00000000
        /*0024*/ 	.short	0x0003
        /*0026*/ 	.short	0x0018
        /*0028*/ 	.byte	0x00, 0xf0, 0x21, 0x00


	//----- nvinfo : EIATTR_KPARAM_INFO
	.align		4
.L_277:
        /*002c*/ 	.byte	0x04, 0x17
        /*002e*/ 	.short	(.L_279 - .L_278)
.L_278:
        /*0030*/ 	.word	0x00000000
        /*0034*/ 	.short	0x0002
        /*0036*/ 	.short	0x0010
        /*0038*/ 	.byte	0x00, 0xf0, 0x21, 0x00


	//----- nvinfo : EIATTR_KPARAM_INFO
	.align		4
.L_279:
        /*003c*/ 	.byte	0x04, 0x17
        /*003e*/ 	.short	(.L_281 - .L_280)
.L_280:
        /*0040*/ 	.word	0x00000000
        /*0044*/ 	.short	0x0001
        /*0046*/ 	.short	0x0008
        /*0048*/ 	.byte	0x00, 0xf0, 0x21, 0x00


	//----- nvinfo : EIATTR_KPARAM_INFO
	.align		4
.L_281:
        /*004c*/ 	.byte	0x04, 0x17
        /*004e*/ 	.short	(.L_283 - .L_282)
.L_282:
        /*0050*/ 	.word	0x00000000
        /*0054*/ 	.short	0x0000
        /*0056*/ 	.short	0x0000
        /*0058*/ 	.byte	0x00, 0xf0, 0x21, 0x00


	//----- nvinfo : EIATTR_MAXREG_COUNT
	.align		4
.L_283:
        /*005c*/ 	.byte	0x03, 0x1b
        /*005e*/ 	.short	0x00ff


	//----- nvinfo : EIATTR_EXIT_INSTR_OFFSETS
	.align		4
        /*0060*/ 	.byte	0x04, 0x1c
        /*0062*/ 	.short	(.L_285 - .L_284)


	//   ....[0]....
.L_284:
        /*0064*/ 	.word	0x00000050


	//   ....[1]....
        /*0068*/ 	.word	0x000006c0


	//----- nvinfo : EIATTR_MAX_THREADS
	.align		4
.L_285:
        /*006c*/ 	.byte	0x04, 0x05
        /*006e*/ 	.short	(.L_287 - .L_286)
.L_286:
        /*0070*/ 	.word	0x00000100
        /*0074*/ 	.word	0x00000001
        /*0078*/ 	.word	0x00000001


	//----- nvinfo : EIATTR_CRS_STACK_SIZE
	.align		4
.L_287:
        /*007c*/ 	.byte	0x04, 0x1e
        /*007e*/ 	.short	(.L_289 - .L_288)
.L_288:
        /*0080*/ 	.word	0x00000000
.L_289:


//--------------------- .nv.info.add_n_1537_to_1792__kernel --------------------------
	.section	.nv.info.add_n_1537_to_1792__kernel,"",@"SHT_CUDA_INFO"
	.align	4


	//----- nvinfo : EIATTR_CUDA_API_VERSION
	.align		4
        /*0000*/ 	.byte	0x04, 0x37
        /*0002*/ 	.short	(.L_291 - .L_290)
.L_290:
        /*0004*/ 	.word	0x00000076


	//----- nvinfo : EIATTR_SW2861232_WAR
	.align		4
.L_291:
        /*0008*/ 	.byte	0x01, 0x35
	.zero		2


	//----- nvinfo : EIATTR_PARAM_CBANK
	.align		4
        /*000c*/ 	.byte	0x04, 0x0a
        /*000e*/ 	.short	(.L_293 - .L_292)
	.align		4
.L_292:
        /*0010*/ 	.word	index@(.nv.constant0.add_n_1537_to_1792__kernel)
        /*0014*/ 	.short	0x0160
        /*0016*/ 	.short	0x0020


	//----- nvinfo : EIATTR_CBANK_PARAM_SIZE
	.align		4
.L_293:
        /*0018*/ 	.byte	0x03, 0x19
        /*001a*/ 	.short	0x0020


	//----- nvinfo : EIATTR_KPARAM_INFO
	.align		4
        /*001c*/ 	.byte	0x04, 0x17
        /*001e*/ 	.short	(.L_295 - .L_294)
.L_294:
        /*0020*/ 	.word	0x00000000
        /*0024*/ 	.short	0x0003
        /*0026*/ 	.short	0x0018
        /*0028*/ 	.byte	0x00, 0xf0, 0x21, 0x00


	//----- nvinfo : EIATTR_KPARAM_INFO
	.align		4
.L_295:
        /*002c*/ 	.byte	0x04, 0x17
        /*002e*/ 	.short	(.L_297 - .L_296)
.L_296:
        /*0030*/ 	.word	0x00000000
        /*0034*/ 	.short	0x0002
        /*0036*/ 	.short	0x0010
        /*0038*/ 	.byte	0x00, 0xf0, 0x21, 0x00


	//----- nvinfo : EIATTR_KPARAM_INFO
	.align		4
.L_297:
        /*003c*/ 	.byte	0x04, 0x17
        /*003e*/ 	.short	(.L_299 - .L_298)
.L_298:
        /*0040*/ 	.word	0x00000000
        /*0044*/ 	.short	0x0001
        /*0046*/ 	.short	0x0008
        /*0048*/ 	.byte	0x00, 0xf0, 0x21, 0x00


	//----- nvinfo : EIATTR_KPARAM_INFO
	.align		4
.L_299:
        /*004c*/ 	.byte	0x04, 0x17
        /*004e*/ 	.short	(.L_301 - .L_300)
.L_300:
        /*0050*/ 	.word	0x00000000
        /*0054*/ 	.short	0x0000
        /*0056*/ 	.short	0x0000
        /*0058*/ 	.byte	0x00, 0xf0, 0x21, 0x00


	//----- nvinfo : EIATTR_MAXREG_COUNT
	.align		4
.L_301:
        /*005c*/ 	.byte	0x03, 0x1b
        /*005e*/ 	.short	0x00ff


	//----- nvinfo : EIATTR_EXIT_INSTR_OFFSETS
	.align		4
        /*0060*/ 	.byte	0x04, 0x1c
        /*0062*/ 	.short	(.L_303 - .L_302)


	//   ....[0]....
.L_302:
        /*0064*/ 	.word	0x000001a0


	//   ....[1]....
        /*0068*/ 	.word	0x000007d0


	//----- nvinfo : EIATTR_MAX_THREADS
	.align		4
.L_303:
        /*006c*/ 	.byte	0x04, 0x05
        /*006e*/ 	.short	(.L_305 - .L_304)
.L_304:
        /*0070*/ 	.word	0x00000100
        /*0074*/ 	.word	0x00000001
        /*0078*/ 	.word	0x00000001


	//----- nvinfo : EIATTR_CRS_STACK_SIZE
	.align		4
.L_305:
        /*007c*/ 	.byte	0x04, 0x1e
        /*007e*/ 	.short	(.L_307 - .L_306)
.L_306:
        /*0080*/ 	.word	0x00000000
.L_307:


//--------------------- .nv.info.add_n_1281_to_1536__kernel --------------------------
	.section	.nv.info.add_n_1281_to_1536__kernel,"",@"SHT_CUDA_INFO"
	.align	4


	//----- nvinfo : EIATTR_CUDA_API_VERSION
	.align		4
        /*0000*/ 	.byte	0x04, 0x37
        /*0002*/ 	.short	(.L_309 - .L_308)
.L_308:
        /*0004*/ 	.word	0x00000076


	//----- nvinfo : EIATTR_SW2861232_WAR
	.align		4
.L_309:
        /*0008*/ 	.byte	0x01, 0x35
	.zero		2


	//----- nvinfo : EIATTR_PARAM_CBANK
	.align		4
        /*000c*/ 	.byte	0x04, 0x0a
        /*000e*/ 	.short	(.L_311 - .L_310)
	.align		4
.L_310:
        /*0010*/ 	.word	index@(.nv.constant0.add_n_1281_to_1536__kernel)
        /*0014*/ 	.short	0x0160
        /*0016*/ 	.short	0x0020


	//----- nvinfo : EIATTR_CBANK_PARAM_SIZE
	.align		4
.L_311:
        /*0018*/ 	.byte	0x03, 0x19
        /*001a*/ 	.short	0x0020


	//----- nvinfo : EIATTR_KPARAM_INFO
	.align		4
        /*001c*/ 	.byte	0x04, 0x17
        /*001e*/ 	.short	(.L_313 - .L_312)
.L_312:
        /*0020*/ 	.word	0x00000000
        /*0024*/ 	.short	0x0003
        /*0026*/ 	.short	0x0018
        /*0028*/ 	.byte	0x00, 0xf0, 0x21, 0x00


	//----- nvinfo : EIATTR_KPARAM_INFO
	.align		4
.L_313:
        /*002c*/ 	.byte	0x04, 0x17
        /*002e*/ 	.short	(.L_315 - .L_314)
.L_314:
        /*0030*/ 	.word	0x00000000
        /*0034*/ 	.short	0x0002
        /*0036*/ 	.short	0x0010
        /*0038*/ 	.byte	0x00, 0xf0, 0x21, 0x00


	//----- nvinfo : EIATTR_KPARAM_INFO
	.align		4
.L_315:
        /*003c*/ 	.byte	0x04, 0x17
        /*003e*/ 	.short	(.L_317 - .L_316)
.L_316:
        /*0040*/ 	.word	0x00000000
        /*0044*/ 	.short	0x0001
        /*0046*/ 	.short	0x0008
        /*0048*/ 	.byte	0x00, 0xf0, 0x21, 0x00


	//----- nvinfo : EIATTR_KPARAM_INFO
	.align		4
.L_317:
        /*004c*/ 	.byte	0x04, 0x17
        /*004e*/ 	.short	(.L_319 - .L_318)
.L_318:
        /*0050*/ 	.word	0x00000000
        /*0054*/ 	.short	0x0000
        /*0056*/ 	.short	0x0000
        /*0058*/ 	.byte	0x00, 0xf0, 0x21, 0x00


	//----- nvinfo : EIATTR_MAXREG_COUNT
	.align		4
.L_319:
        /*005c*/ 	.byte	0x03, 0x1b
        /*005e*/ 	.short	0x00ff


	//----- nvinfo : EIATTR_EXIT_INSTR_OFFSETS
	.align		4
        /*0060*/ 	.byte	0x04, 0x1c
        /*0062*/ 	.short	(.L_321 - .L_320)


	//   ....[0]....
.L_320:
        /*0064*/ 	.word	0x000001a0


	//   ....[1]....
        /*0068*/ 	.word	0x000007d0


	//----- nvinfo : EIATTR_MAX_THREADS
	.align		4
.L_321:
        /*006c*/ 	.byte	0x04, 0x05
        /*006e*/ 	.short	(.L_323 - .L_322)
.L_322:
        /*0070*/ 	.word	0x00000100
        /*0074*/ 	.word	0x00000001
        /*0078*/ 	.word	0x00000001


	//----- nvinfo : EIATTR_CRS_STACK_SIZE
	.align		4
.L_323:
        /*007c*/ 	.byte	0x04, 0x1e
        /*007e*/ 	.short	(.L_325 - .L_324)
.L_324:
        /*0080*/ 	.word	0x00000000
.L_325:


//--------------------- .nv.info.add_n_1025_to_1280__kernel --------------------------
	.section	.nv.info.add_n_1025_to_1280__kernel,"",@"SHT_CUDA_INFO"
	.align	4


	//----- nvinfo : EIATTR_CUDA_API_VERSION
	.align		4
        /*0000*/ 	.byte	0x04, 0x37
        /*0002*/ 	.short	(.L_327 - .L_326)
.L_326:
        /*0004*/ 	.word	0x00000076


	//----- nvinfo : EIATTR_SW2861232_WAR
	.align		4
.L_327:
        /*0008*/ 	.byte	0x01, 0x35
	.zero		2


	//----- nvinfo : EIATTR_PARAM_CBANK
	.align		4
        /*000c*/ 	.byte	0x04, 0x0a
        /*000e*/ 	.short	(.L_329 - .L_328)
	.align		4
.L_328:
        /*0010*/ 	.word	index@(.nv.constant0.add_n_1025_to_1280__kernel)
        /*0014*/ 	.short	0x0160
        /*0016*/ 	.short	0x0020


	//----- nvinfo : EIATTR_CBANK_PARAM_SIZE
	.align		4
.L_329:
        /*0018*/ 	.byte	0x03, 0x19
        /*001a*/ 	.short	0x0020


	//----- nvinfo : EIATTR_KPARAM_INFO
	.align		4
        /*001c*/ 	.byte	0x04, 0x17
        /*001e*/ 	.short	(.L_331 - .L_330)
.L_330:
        /*0020*/ 	.word	0x00000000
        /*0024*/ 	.short	0x0003
        /*0026*/ 	.short	0x0018
        /*0028*/ 	.byte	0x00, 0xf0, 0x21, 0x00


	//----- nvinfo : EIATTR_KPARAM_INFO
	.align		4
.L_331:
        /*002c*/ 	.byte	0x04, 0x17
        /*002e*/ 	.short	(.L_333 - .L_332)
.L_332:
        /*0030*/ 	.word	0x00000000
        /*0034*/ 	.short	0x0002
        /*0036*/ 	.short	0x0010
        /*0038*/ 	.byte	0x00, 0xf0, 0x21, 0x00


	//----- nvinfo : EIATTR_KPARAM_INFO
	.align		4
.L_333:
        /*003c*/ 	.byte	0x04, 0x17
        /*003e*/ 	.short	(.L_335 - .L_334)
.L_334:
        /*0040*/ 	.word	0x00000000
        /*0044*/ 	.short	0x0001
        /*0046*/ 	.short	0x0008
        /*0048*/ 	.byte	0x00, 0xf0, 0x21, 0x00


	//----- nvinfo : EIATTR_KPARAM_INFO
	.align		4
.L_335:
        /*004c*/ 	.byte	0x04, 0x17
        /*004e*/ 	.short	(.L_337 - .L_336)
.L_336:
        /*0050*/ 	.word	0x00000000
        /*0054*/ 	.short	0x0000
        /*0056*/ 	.short	0x0000
        /*0058*/ 	.byte	0x00, 0xf0, 0x21, 0x00


	//----- nvinfo : EIATTR_MAXREG_COUNT
	.align		4
.L_337:
        /*005c*/ 	.byte	0x03, 0x1b
        /*005e*/ 	.short	0x00ff


	//----- nvinfo : EIATTR_EXIT_INSTR_OFFSETS
	.align		4
        /*0060*/ 	.byte	0x04, 0x1c
        /*0062*/ 	.short	(.L_339 - .L_338)


	//   ....[0]....
.L_338:
        /*0064*/ 	.word	0x000001a0


	//   ....[1]....
        /*0068*/ 	.word	0x000007d0


	//----- nvinfo : EIATTR_MAX_THREADS
	.align		4
.L_339:
        /*006c*/ 	.byte	0x04, 0x05
        /*006e*/ 	.short	(.L_341 - .L_340)
.L_340:
        /*0070*/ 	.word	0x00000100
        /*0074*/ 	.word	0x00000001
        /*0078*/ 	.word	0x00000001


	//----- nvinfo : EIATTR_CRS_STACK_SIZE
	.align		4
.L_341:
        /*007c*/ 	.byte	0x04, 0x1e
        /*007e*/ 	.short	(.L_343 - .L_342)
.L_342:
        /*0080*/ 	.word	0x00000000
.L_343:


//--------------------- .nv.info.add_n_769_to_1024__kernel --------------------------
	.section	.nv.info.add_n_769_to_1024__kernel,"",@"SHT_CUDA_INFO"
	.align	4


	//----- nvinfo : EIATTR_CUDA_API_VERSION
	.align		4
        /*0000*/ 	.byte	0x04, 0x37
        /*0002*/ 	.short	(.L_345 - .L_344)
.L_344:
        /*0004*/ 	.word	0x00000076


	//----- nvinfo : EIATTR_SW2861232_WAR
	.align		4
.L_345:
        /*0008*/ 	.byte	0x01, 0x35
	.zero		2


	//----- nvinfo : EIATTR_PARAM_CBANK
	.align		4
        /*000c*/ 	.byte	0x04, 0x0a
        /*000e*/ 	.short	(.L_347 - .L_346)
	.align		4
.L_346:
        /*0010*/ 	.word	index@(.nv.constant0.add_n_769_to_1024__kernel)
        /*0014*/ 	.short	0x0160
        /*0016*/ 	.short	0x0020


	//----- nvinfo : EIATTR_CBANK_PARAM_SIZE
	.align		4
.L_347:
        /*0018*/ 	.byte	0x03, 0x19
        /*001a*/ 	.short	0x0020


	//----- nvinfo : EIATTR_KPARAM_INFO
	.align		4
        /*001c*/ 	.byte	0x04, 0x17
        /*001e*/ 	.short	(.L_349 - .L_348)
.L_348:
        /*0020*/ 	.word	0x00000000
        /*0024*/ 	.short	0x0003
        /*0026*/ 	.short	0x0018
        /*0028*/ 	.byte	0x00, 0xf0, 0x21, 0x00


	//----- nvinfo : EIATTR_KPARAM_INFO
	.align		4
.L_349:
        /*002c*/ 	.byte	0x04, 0x17
        /*002e*/ 	.short	(.L_351 - .L_350)
.L_350:
        /*0030*/ 	.word	0x00000000
        /*0034*/ 	.short	0x0002
        /*0036*/ 	.short	0x0010
        /*0038*/ 	.byte	0x00, 0xf0, 0x21, 0x00


	//----- nvinfo : EIATTR_KPARAM_INFO
	.align		4
.L_351:
        /*003c*/ 	.byte	0x04, 0x17
        /*003e*/ 	.short	(.L_353 - .L_352)
.L_352:
        /*0040*/ 	.word	0x00000000
        /*0044*/ 	.short	0x0001
        /*0046*/ 	.short	0x0008
        /*0048*/ 	.byte	0x00, 0xf0, 0x21, 0x00


	//----- nvinfo : EIATTR_KPARAM_INFO
	.align		4
.L_353:
        /*004c*/ 	.byte	0x04, 0x17
        /*004e*/ 	.short	(.L_355 - .L_354)
.L_354:
        /*0050*/ 	.word	0x00000000
        /*0054*/ 	.short	0x0000
        /*0056*/ 	.short	0x0000
        /*0058*/ 	.byte	0x00, 0xf0, 0x21, 0x00


	//----- nvinfo : EIATTR_MAXREG_COUNT
	.align		4
.L_355:
        /*005c*/ 	.byte	0x03, 0x1b
        /*005e*/ 	.short	0x00ff


	//----- nvinfo : EIATTR_EXIT_INSTR_OFFSETS
	.align		4
        /*0060*/ 	.byte	0x04, 0x1c
        /*0062*/ 	.short	(.L_357 - .L_356)


	//   ....[0]....
.L_356:
        /*0064*/ 	.word	0x00000050


	//   ....[1]....
        /*0068*/ 	.word	0x000006c0


	//----- nvinfo : EIATTR_MAX_THREADS
	.align		4
.L_357:
        /*006c*/ 	.byte	0x04, 0x05
        /*006e*/ 	.short	(.L_359 - .L_358)
.L_358:
        /*0070*/ 	.word	0x00000100
        /*0074*/ 	.word	0x00000001
        /*0078*/ 	.word	0x00000001


	//----- nvinfo : EIATTR_CRS_STACK_SIZE
	.align		4
.L_359:
        /*007c*/ 	.byte	0x04, 0x1e
        /*007e*/ 	.short	(.L_361 - .L_360)
.L_360:
        /*0080*/ 	.word	0x00000000
.L_361:


//--------------------- .nv.info.add_n_513_to_768__kernel --------------------------
	.section	.nv.info.add_n_513_to_768__kernel,"",@"SHT_CUDA_INFO"
	.align	4


	//----- nvinfo : EIATTR_CUDA_API_VERSION
	.align		4
        /*0000*/ 	.byte	0x04, 0x37
        /*0002*/ 	.short	(.L_363 - .L_362)
.L_362:
        /*0004*/ 	.word	0x00000076


	//----- nvinfo : EIATTR_SW2861232_WAR
	.align		4
.L_363:
        /*0008*/ 	.byte	0x01, 0x35
	.zero		2


	//----- nvinfo : EIATTR_PARAM_CBANK
	.align		4
        /*000c*/ 	.byte	0x04, 0x0a
        /*000e*/ 	.short	(.L_365 - .L_364)
	.align		4
.L_364:
        /*0010*/ 	.word	index@(.nv.constant0.add_n_513_to_768__kernel)
        /*0014*/ 	.short	0x0160
        /*0016*/ 	.short	0x0020


	//----- nvinfo : EIATTR_CBANK_PARAM_SIZE
	.align		4
.L_365:
        /*0018*/ 	.byte	0x03, 0x19
        /*001a*/ 	.short	0x0020


	//----- nvinfo : EIATTR_KPARAM_INFO
	.align		4
        /*001c*/ 	.byte	0x04, 0x17
        /*001e*/ 	.short	(.L_367 - .L_366)
.L_366:
        /*0020*/ 	.word	0x00000000
        /*0024*/ 	.short	0x0003
        /*0026*/ 	.short	0x0018
        /*0028*/ 	.byte	0x00, 0xf0, 0x21, 0x00


	//----- nvinfo : EIATTR_KPARAM_INFO
	.align		4
.L_367:
        /*002c*/ 	.byte	0x04, 0x17
        /*002e*/ 	.short	(.L_369 - .L_368)
.L_368:
        /*0030*/ 	.word	0x00000000
        /*0034*/ 	.short	0x0002
        /*0036*/ 	.short	0x0010
        /*0038*/ 	.byte	0x00, 0xf0, 0x21, 0x00


	//----- nvinfo : EIATTR_KPARAM_INFO
	.align		4
.L_369:
        /*003c*/ 	.byte	0x04, 0x17
        /*003e*/ 	.short	(.L_371 - .L_370)
.L_370:
        /*0040*/ 	.word	0x00000000
        /*0044*/ 	.short	0x0001
        /*0046*/ 	.short	0x0008
        /*0048*/ 	.byte	0x00, 0xf0, 0x21, 0x00


	//----- nvinfo : EIATTR_KPARAM_INFO
	.align		4
.L_371:
        /*004c*/ 	.byte	0x04, 0x17
        /*004e*/ 	.short	(.L_373 - .L_372)
.L_372:
        /*0050*/ 	.word	0x00000000
        /*0054*/ 	.short	0x0000
        /*0056*/ 	.short	0x0000
        /*0058*/ 	.byte	0x00, 0xf0, 0x21, 0x00


	//----- nvinfo : EIATTR_MAXREG_COUNT
	.align		4
.L_373:
        /*005c*/ 	.byte	0x03, 0x1b
        /*005e*/ 	.short	0x00ff


	//----- nvinfo : EIATTR_EXIT_INSTR_OFFSETS
	.align		4
        /*0060*/ 	.byte	0x04, 0x1c
        /*0062*/ 	.short	(.L_375 - .L_374)


	//   ....[0]....
.L_374:
        /*0064*/ 	.word	0x000001a0


	//   ....[1]....
        /*0068*/ 	.word	0x000007d0


	//----- nvinfo : EIATTR_MAX_THREADS
	.align		4
.L_375:
        /*006c*/ 	.byte	0x04, 0x05
        /*006e*/ 	.short	(.L_377 - .L_376)
.L_376:
        /*0070*/ 	.word	0x00000100
        /*0074*/ 	.word	0x00000001
        /*0078*/ 	.word	0x00000001


	//----- nvinfo : EIATTR_CRS_STACK_SIZE
	.align		4
.L_377:
        /*007c*/ 	.byte	0x04, 0x1e
        /*007e*/ 	.short	(.L_379 - .L_378)
.L_378:
        /*0080*/ 	.word	0x00000000
.L_379:


//--------------------- .nv.info.add_n_257_to_512__kernel --------------------------
	.section	.nv.info.add_n_257_to_512__kernel,"",@"SHT_CUDA_INFO"
	.align	4


	//----- nvinfo : EIATTR_CUDA_API_VERSION
	.align		4
        /*0000*/ 	.byte	0x04, 0x37
        /*0002*/ 	.short	(.L_381 - .L_380)
.L_380:
        /*0004*/ 	.word	0x00000076


	//----- nvinfo : EIATTR_SW2861232_WAR
	.align		4
.L_381:
        /*0008*/ 	.byte	0x01, 0x35
	.zero		2


	//----- nvinfo : EIATTR_PARAM_CBANK
	.align		4
        /*000c*/ 	.byte	0x04, 0x0a
        /*000e*/ 	.short	(.L_383 - .L_382)
	.align		4
.L_382:
        /*0010*/ 	.word	index@(.nv.constant0.add_n_257_to_512__kernel)
        /*0014*/ 	.short	0x0160
        /*0016*/ 	.short	0x0020


	//----- nvinfo : EIATTR_CBANK_PARAM_SIZE
	.align		4
.L_383:
        /*0018*/ 	.byte	0x03, 0x19
        /*001a*/ 	.short	0x0020


	//----- nvinfo : EIATTR_KPARAM_INFO
	.align		4
        /*001c*/ 	.byte	0x04, 0x17
        /*001e*/ 	.short	(.L_385 - .L_384)
.L_384:
        /*0020*/ 	.word	0x00000000
        /*0024*/ 	.short	0x0003
        /*0026*/ 	.short	0x0018
        /*0028*/ 	.byte	0x00, 0xf0, 0x21, 0x00


	//----- nvinfo : EIATTR_KPARAM_INFO
	.align		4
.L_385:
        /*002c*/ 	.byte	0x04, 0x17
        /*002e*/ 	.short	(.L_387 - .L_386)
.L_386:
        /*0030*/ 	.word	0x00000000
        /*0034*/ 	.short	0x0002
        /*0036*/ 	.short	0x0010
        /*0038*/ 	.byte	0x00, 0xf0, 0x21, 0x00


	//----- nvinfo : EIATTR_KPARAM_INFO
	.align		4
.L_387:
        /*003c*/ 	.byte	0x04, 0x17
        /*003e*/ 	.short	(.L_389 - .L_388)
.L_388:
        /*0040*/ 	.word	0x00000000
        /*0044*/ 	.short	0x0001
        /*0046*/ 	.short	0x0008
        /*0048*/ 	.byte	0x00, 0xf0, 0x21, 0x00


	//----- nvinfo : EIATTR_KPARAM_INFO
	.align		4
.L_389:
        /*004c*/ 	.byte	0x04, 0x17
        /*004e*/ 	.short	(.L_391 - .L_390)
.L_390:
        /*0050*/ 	.word	0x00000000
        /*0054*/ 	.short	0x0000
        /*0056*/ 	.short	0x0000
        /*0058*/ 	.byte	0x00, 0xf0, 0x21, 0x00


	//----- nvinfo : EIATTR_MAXREG_COUNT
	.align		4
.L_391:
        /*005c*/ 	.byte	0x03, 0x1b
        /*005e*/ 	.short	0x00ff


	//----- nvinfo : EIATTR_EXIT_INSTR_OFFSETS
	.align		4
        /*0060*/ 	.byte	0x04, 0x1c
        /*0062*/ 	.short	(.L_393 - .L_392)


	//   ....[0]....
.L_392:
        /*0064*/ 	.word	0x00000050


	//   ....[1]....
        /*0068*/ 	.word	0x000006c0


	//----- nvinfo : EIATTR_MAX_THREADS
	.align		4
.L_393:
        /*006c*/ 	.byte	0x04, 0x05
        /*006e*/ 	.short	(.L_395 - .L_394)
.L_394:
        /*0070*/ 	.word	0x00000100
        /*0074*/ 	.word	0x00000001
        /*0078*/ 	.word	0x00000001


	//----- nvinfo : EIATTR_CRS_STACK_SIZE
	.align		4
.L_395:
        /*007c*/ 	.byte	0x04, 0x1e
        /*007e*/ 	.short	(.L_397 - .L_396)
.L_396:
        /*0080*/ 	.word	0x00000000
.L_397:


//--------------------- .nv.info.add_n_1_to_256__kernel --------------------------
	.section	.nv.info.add_n_1_to_256__kernel,"",@"SHT_CUDA_INFO"
	.align	4


	//----- nvinfo : EIATTR_CUDA_API_VERSION
	.align		4
        /*0000*/ 	.byte	0x04, 0x37
        /*0002*/ 	.short	(.L_399 - .L_398)
.L_398:
        /*0004*/ 	.word	0x00000076


	//----- nvinfo : EIATTR_SW2861232_WAR
	.align		4
.L_399:
        /*0008*/ 	.byte	0x01, 0x35
	.zero		2


	//----- nvinfo : EIATTR_PARAM_CBANK
	.align		4
        /*000c*/ 	.byte	0x04, 0x0a
        /*000e*/ 	.short	(.L_401 - .L_400)
	.align		4
.L_400:
        /*0010*/ 	.word	index@(.nv.constant0.add_n_1_to_256__kernel)
        /*0014*/ 	.short	0x0160
        /*0016*/ 	.short	0x0020


	//----- nvinfo : EIATTR_CBANK_PARAM_SIZE
	.align		4
.L_401:
        /*0018*/ 	.byte	0x03, 0x19
        /*001a*/ 	.short	0x0020


	//----- nvinfo : EIATTR_KPARAM_INFO
	.align		4
        /*001c*/ 	.byte	0x04, 0x17
        /*001e*/ 	.short	(.L_403 - .L_402)
.L_402:
        /*0020*/ 	.word	0x00000000
        /*0024*/ 	.short	0x0003
        /*0026*/ 	.short	0x0018
        /*0028*/ 	.byte	0x00, 0xf0, 0x21, 0x00


	//----- nvinfo : EIATTR_KPARAM_INFO
	.align		4
.L_403:
        /*002c*/ 	.byte	0x04, 0x17
        /*002e*/ 	.short	(.L_405 - .L_404)
.L_404:
        /*0030*/ 	.word	0x00000000
        /*0034*/ 	.short	0x0002
        /*0036*/ 	.short	0x0010
        /*0038*/ 	.byte	0x00, 0xf0, 0x21, 0x00


	//----- nvinfo : EIATTR_KPARAM_INFO
	.align		4
.L_405:
        /*003c*/ 	.byte	0x04, 0x17
        /*003e*/ 	.short	(.L_407 - .L_406)
.L_406:
        /*0040*/ 	.word	0x00000000
        /*0044*/ 	.short	0x0001
        /*0046*/ 	.short	0x0008
        /*0048*/ 	.byte	0x00, 0xf0, 0x21, 0x00


	//----- nvinfo : EIATTR_KPARAM_INFO
	.align		4
.L_407:
        /*004c*/ 	.byte	0x04, 0x17
        /*004e*/ 	.short	(.L_409 - .L_408)
.L_408:
        /*0050*/ 	.word	0x00000000
        /*0054*/ 	.short	0x0000
        /*0056*/ 	.short	0x0000
        /*0058*/ 	.byte	0x00, 0xf0, 0x21, 0x00


	//----- nvinfo : EIATTR_MAXREG_COUNT
	.align		4
.L_409:
        /*005c*/ 	.byte	0x03, 0x1b
        /*005e*/ 	.short	0x00ff


	//----- nvinfo : EIATTR_EXIT_INSTR_OFFSETS
	.align		4
        /*0060*/ 	.byte	0x04, 0x1c
        /*0062*/ 	.short	(.L_411 - .L_410)


	//   ....[0]....
.L_410:
        /*0064*/ 	.word	0x00000050


	//   ....[1]....
        /*0068*/ 	.word	0x000006c0


	//----- nvinfo : EIATTR_MAX_THREADS
	.align		4
.L_411:
        /*006c*/ 	.byte	0x04, 0x05
        /*006e*/ 	.short	(.L_413 - .L_412)
.L_412:
        /*0070*/ 	.word	0x00000100
        /*0074*/ 	.word	0x00000001
        /*0078*/ 	.word	0x00000001


	//----- nvinfo : EIATTR_CRS_STACK_SIZE
	.align		4
.L_413:
        /*007c*/ 	.byte	0x04, 0x1e
        /*007e*/ 	.short	(.L_415 - .L_414)
.L_414:
        /*0080*/ 	.word	0x00000000
.L_415:


//--------------------- .nv.rel.action            --------------------------
	.section	.nv.rel.action,"",@"SHT_CUDA_RELOCINFO"
	.align	8
	.sectionentsize	8
        /*0000*/ 	.byte	0x4b, 0x00, 0x00, 0x00, 0x00, 0x00, 0x00, 0x00, 0x00, 0x02, 0x02, 0x08, 0x10, 0x0a, 0x2f, 0x22
        /* <DEDUP_REMOVED lines=13> */


//--------------------- .nv.constant0.add_n_3841_to_4096__kernel --------------------------
	.section	.nv.constant0.add_n_3841_to_4096__kernel,"a",@progbits
	.align	4
.nv.constant0.add_n_3841_to_4096__kernel:
	.zero		384


//--------------------- .nv.constant0.add_n_3585_to_3840__kernel --------------------------
	.section	.nv.constant0.add_n_3585_to_3840__kernel,"a",@progbits
	.align	4
.nv.constant0.add_n_3585_to_3840__kernel:
	.zero		384


//--------------------- .nv.constant0.add_n_3329_to_3584__kernel --------------------------
	.section	.nv.constant0.add_n_3329_to_3584__kernel,"a",@progbits
	.align	4
.nv.constant0.add_n_3329_to_3584__kernel:
	.zero		384


//--------------------- .nv.constant0.add_n_3073_to_3328__kernel --------------------------
	.section	.nv.constant0.add_n_3073_to_3328__kernel,"a",@progbits
	.align	4
.nv.constant0.add_n_3073_to_3328__kernel:
	.zero		384


//--------------------- .nv.constant0.add_n_2817_to_3072__kernel --------------------------
	.section	.nv.constant0.add_n_2817_to_3072__kernel,"a",@progbits
	.align	4
.nv.constant0.add_n_2817_to_3072__kernel:
	.zero		384


//--------------------- .nv.constant0.add_n_2561_to_2816__kernel --------------------------
	.section	.nv.constant0.add_n_2561_to_2816__kernel,"a",@progbits
	.align	4
.nv.constant0.add_n_2561_to_2816__kernel:
	.zero		384


//--------------------- .nv.constant0.add_n_2305_to_2560__kernel --------------------------
	.section	.nv.constant0.add_n_2305_to_2560__kernel,"a",@progbits
	.align	4
.nv.constant0.add_n_2305_to_2560__kernel:
	.zero		384


//--------------------- .nv.constant0.add_n_2049_to_2304__kernel --------------------------
	.section	.nv.constant0.add_n_2049_to_2304__kernel,"a",@progbits
	.align	4
.nv.constant0.add_n_2049_to_2304__kernel:
	.zero		384


//--------------------- .nv.constant0.add_n_1793_to_2048__kernel --------------------------
	.section	.nv.constant0.add_n_1793_to_2048__kernel,"a",@progbits
	.align	4
.nv.constant0.add_n_1793_to_2048__kernel:
	.zero		384


//--------------------- .nv.constant0.add_n_1537_to_1792__kernel --------------------------
	.section	.nv.constant0.add_n_1537_to_1792__kernel,"a",@progbits
	.align	4
.nv.constant0.add_n_1537_to_1792__kernel:
	.zero		384


//--------------------- .nv.constant0.add_n_1281_to_1536__kernel --------------------------
	.section	.nv.constant0.add_n_1281_to_1536__kernel,"a",@progbits
	.align	4
.nv.constant0.add_n_1281_to_1536__kernel:
	.zero		384


//--------------------- .nv.constant0.add_n_1025_to_1280__kernel --------------------------
	.section	.nv.constant0.add_n_1025_to_1280__kernel,"a",@progbits
	.align	4
.nv.constant0.add_n_1025_to_1280__kernel:
	.zero		384


//--------------------- .nv.constant0.add_n_769_to_1024__kernel --------------------------
	.section	.nv.constant0.add_n_769_to_1024__kernel,"a",@progbits
	.align	4
.nv.constant0.add_n_769_to_1024__kernel:
	.zero		384


//--------------------- .nv.constant0.add_n_513_to_768__kernel --------------------------
	.section	.nv.constant0.add_n_513_to_768__kernel,"a",@progbits
	.align	4
.nv.constant0.add_n_513_to_768__kernel:
	.zero		384


//--------------------- .nv.constant0.add_n_257_to_512__kernel --------------------------
	.section	.nv.constant0.add_n_257_to_512__kernel,"a",@progbits
	.align	4
.nv.constant0.add_n_257_to_512__kernel:
	.zero		384


//--------------------- .nv.constant0.add_n_1_to_256__kernel --------------------------
	.section	.nv.constant0.add_n_1_to_256__kernel,"a",@progbits
	.align	4
.nv.constant0.add_n_1_to_256__kernel:
	.zero		384


//--------------------- .text.add_n_3841_to_4096__kernel --------------------------
	.section	.text.add_n_3841_to_4096__kernel,"ax",@progbits
	.sectioninfo	@"SHI_REGISTERS=35"
	.align	128
        .global         add_n_3841_to_4096__kernel
        .type           add_n_3841_to_4096__kernel,@function
        .size           add_n_3841_to_4096__kernel,(.L_x_64 - add_n_3841_to_4096__kernel)
        .other          add_n_3841_to_4096__kernel,@"STO_CUDA_ENTRY STV_DEFAULT"
add_n_3841_to_4096__kernel:
.text.add_n_3841_to_4096__kernel:
[----:B------:R-:W-:-:S02]  /*0000*/  IMAD.MOV.U32 R1, RZ, RZ, c[0x0][0x28] ;  /* 0x00000a00ff017624 */ /* 0x000fc400078e00ff */
[----:B------:R-:W-:Y:S02]  /*0010*/  IMAD.MOV.U32 R2, RZ, RZ, c[0x0][0x178] ;  /* 0x00005e00ff027624 */ /* 0x000fe400078e00ff */
[----:B------:R-:W-:-:S03]  /*0020*/  IMAD.MOV.U32 R0, RZ, RZ, c[0x0][0x17c] ;  /* 0x00005f00ff007624 */ /* 0x000fc600078e00ff */
[----:B------:R-:W-:-:S04]  /*0030*/  ISETP.GE.U32.AND P0, PT, R2, 0x1, PT ;  /* 0x000000010200780c */ /* 0x000fc80003f06070 */
[----:B------:R-:W-:-:S13]  /*0040*/  ISETP.GE.AND.EX P0, PT, R0, RZ, PT, P0 ;  /* 0x000000ff0000720c */ /* 0x000fda0003f06300 */
[----:B------:R-:W-:Y:S05]  /*0050*/  @!P0 EXIT ;  /* 0x000000000000894d */ /* 0x000fea0003800000 */
[----:B------:R-:W0:Y:S01]  /*0060*/  S2UR UR4, SR_CTAID.X ;  /* 0x00000000000479c3 */ /* 0x000e220000002500 */
[----:B------:R-:W1:Y:S01]  /*0070*/  S2R R3, SR_TID.X ;  /* 0x0000000000037919 */ /* 0x000e620000002100 */
[----:B------:R-:W-:Y:S01]  /*0080*/  IADD3 R2, P0, R2, 0xfff, RZ ;  /* 0x00000fff02027810 */ /* 0x000fe20007f1e0ff */
[----:B------:R-:W-:Y:S01]  /*0090*/  UMOV UR5, URZ ;  /* 0x0000003f00057c82 */ /* 0x000fe20008000000 */
[----:B------:R-:W-:Y:S01]  /*00a0*/  IADD3 R9, P1, RZ, -c[0x0][0x178], RZ ;  /* 0x80005e00ff097a10 */ /* 0x000fe20007f3e0ff */
[----:B------:R-:W-:Y:S02]  /*00b0*/  ULDC.64 UR6, c[0x0][0x118] ;  /* 0x0000460000067ab9 */ /* 0x000fe40000000a00 */
[----:B------:R-:W-:Y:S02]  /*00c0*/  IMAD.X R5, RZ, RZ, c[0x0][0x17c], P0 ;  /* 0x00005f00ff057624 */ /* 0x000fe400000e06ff */
[----:B------:R-:W-:-:S03]  /*00d0*/  IMAD.X R8, RZ, RZ, ~c[0x0][0x17c], P1 ;  /* 0x80005f00ff087624 */ /* 0x000fc600008e06ff */
[--C-:B------:R-:W-:Y:S02]  /*00e0*/  SHF.R.S32.HI R0, RZ, 0xc, R5.reuse ;  /* 0x0000000cff007819 */ /* 0x100fe40000011405 */
[----:B------:R-:W-:-:S03]  /*00f0*/  SHF.R.S64 R2, R2, 0xc, R5 ;  /* 0x0000000c02027819 */ /* 0x000fc60000001005 */
[----:B0-----:R-:W-:Y:S02]  /*0100*/  IMAD R7, R0, UR4, RZ ;  /* 0x0000000400077c24 */ /* 0x001fe4000f8e02ff */
[----:B------:R-:W-:Y:S01]  /*0110*/  IMAD.WIDE.U32 R4, R2, UR4, RZ ;  /* 0x0000000402047c25 */ /* 0x000fe2000f8e00ff */
[----:B------:R-:W-:-:S03]  /*0120*/  UMOV UR4, URZ ;  /* 0x0000003f00047c82 */ /* 0x000fc60008000000 */
[----:B------:R-:W-:Y:S01]  /*0130*/  IMAD.IADD R5, R5, 0x1, R7 ;  /* 0x0000000105057824 */ /* 0x000fe200078e0207 */
[C---:B-1----:R-:W-:Y:S01]  /*0140*/  LEA R18, P0, R4.reuse, R3, 0x8 ;  /* 0x0000000304127211 */ /* 0x042fe200078040ff */
[----:B------:R-:W-:-:S03]  /*0150*/  IMAD.SHL.U32 R6, R4, 0x1000, RZ ;  /* 0x0000100004067824 */ /* 0x000fc600078e00ff */
[C-C-:B------:R-:W-:Y:S02]  /*0160*/  SHF.L.U64.HI R7, R4.reuse, 0xc, R5.reuse ;  /* 0x0000000c04077819 */ /* 0x140fe40000010205 */
[----:B------:R-:W-:-:S03]  /*0170*/  LEA.HI.X R19, R4, RZ, R5, 0x8, P0 ;  /* 0x000000ff04137211 */ /* 0x000fc600000f4405 */
[----:B------:R-:W-:-:S04]  /*0180*/  IMAD.WIDE.U32 R4, R3, 0x10, R6 ;  /* 0x0000001003047825 */ /* 0x000fc800078e0006 */
[----:B------:R-:W-:Y:S01]  /*0190*/  IMAD R3, R8, 0xa0, RZ ;  /* 0x000000a008037824 */ /* 0x000fe200078e02ff */
[C---:B------:R-:W-:Y:S01]  /*01a0*/  IADD3 R12, P0, R4.reuse, c[0x0][0x170], RZ ;  /* 0x00005c00040c7a10 */ /* 0x040fe20007f1e0ff */
[----:B------:R-:W-:Y:S01]  /*01b0*/  IMAD.WIDE.U32 R18, R9, 0xa0, R18 ;  /* 0x000000a009127825 */ /* 0x000fe200078e0012 */
[C---:B------:R-:W-:Y:S02]  /*01c0*/  IADD3 R14, P1, R4.reuse, c[0x0][0x168], RZ ;  /* 0x00005a00040e7a10 */ /* 0x040fe40007f3e0ff */
[----:B------:R-:W-:Y:S01]  /*01d0*/  IADD3 R16, P2, R4, c[0x0][0x160], RZ ;  /* 0x0000580004107a10 */ /* 0x000fe20007f5e0ff */
[----:B------:R-:W-:Y:S01]  /*01e0*/  IMAD.IADD R3, R19, 0x1, R3 ;  /* 0x0000000113037824 */ /* 0x000fe200078e0203 */
[C---:B------:R-:W-:Y:S02]  /*01f0*/  IADD3.X R13, R5.reuse, c[0x0][0x174], RZ, P0, !PT ;  /* 0x00005d00050d7a10 */ /* 0x040fe400007fe4ff */
[C---:B------:R-:W-:Y:S02]  /*0200*/  IADD3.X R15, R5.reuse, c[0x0][0x16c], RZ, P1, !PT ;  /* 0x00005b00050f7a10 */ /* 0x040fe40000ffe4ff */
[----:B------:R-:W-:-:S02]  /*0210*/  IADD3.X R17, R5, c[0x0][0x164], RZ, P2, !PT ;  /* 0x0000590005117a10 */ /* 0x000fc400017fe4ff */
.L_x_2:
[C---:B------:R-:W-:Y:S01]  /*0220*/  ISETP.GT.U32.AND P1, PT, R18.reuse, -0x1, PT ;  /* 0xffffffff1200780c */ /* 0x040fe20003f24070 */
[----:B------:R-:W-:Y:S01]  /*0230*/  UIADD3 UR4, UP0, UR4, 0x1, URZ ;  /* 0x0000000104047890 */ /* 0x000fe2000ff1e03f */
[----:B------:R-:W-:Y:S01]  /*0240*/  BSSY B0, `(.L_x_0) ;  /* 0x000003f000007945 */ /* 0x000fe20003800000 */
[----:B------:R-:W-:-:S02]  /*0250*/  IADD3 R18, P2, R18, 0x100, RZ ;  /* 0x0000010012127810 */ /* 0x000fc40007f5e0ff */
[----:B------:R-:W-:Y:S01]  /*0260*/  ISETP.GT.AND.EX P1, PT, R3, -0x1, PT, P1 ;  /* 0xffffffff0300780c */ /* 0x000fe20003f24310 */
[----:B------:R-:W-:Y:S01]  /*0270*/  UIADD3.X UR5, URZ, UR5, URZ, UP0, !UPT ;  /* 0x000000053f057290 */ /* 0x000fe200087fe43f */
[----:B------:R-:W-:-:S05]  /*0280*/  ISETP.LE.U32.AND P0, PT, R2, UR4, PT ;  /* 0x0000000402007c0c */ /* 0x000fca000bf03070 */
[----:B------:R-:W-:-:S05]  /*0290*/  IMAD.U32 R5, RZ, RZ, UR5 ;  /* 0x00000005ff057e24 */ /* 0x000fca000f8e00ff */
[----:B------:R-:W-:Y:S01]  /*02a0*/  ISETP.GE.AND.EX P0, PT, R5, R0, PT, P0 ;  /* 0x000000000500720c */ /* 0x000fe20003f06300 */
[----:B------:R-:W-:-:S07]  /*02b0*/  @P1 BRA `(.L_x_1) ;  /* 0x0000037000001947 */ /* 0x000fce0003800000 */
[----:B------:R-:W2:Y:S04]  /*02c0*/  LDG.E.128.CONSTANT R4, [R16.64] ;  /* 0x0000000610047981 */ /* 0x000ea8000c1e9d00 */
[----:B------:R-:W3:Y:S01]  /*02d0*/  LDG.E.128.CONSTANT R8, [R14.64] ;  /* 0x000000060e087981 */ /* 0x000ee2000c1e9d00 */
[----:B--2---:R-:W-:Y:S02]  /*02e0*/  LOP3.LUT R27, R4, 0xff000000, RZ, 0xc0, !PT ;  /* 0xff000000041b7812 */ /* 0x004fe400078ec0ff */
[----:B------:R-:W-:Y:S02]  /*02f0*/  LOP3.LUT R23, R6, 0xff000000, RZ, 0xc0, !PT ;  /* 0xff00000006177812 */ /* 0x000fe400078ec0ff */
[----:B------:R-:W-:Y:S01]  /*0300*/  LOP3.LUT R20, R7, 0xff000000, RZ, 0xc0, !PT ;  /* 0xff00000007147812 */ /* 0x000fe200078ec0ff */
[----:B---3--:R-:W-:Y:S01]  /*0310*/  IMAD.IADD R28, R8, 0x1, R27 ;  /* 0x00000001081c7824 */ /* 0x008fe200078e021b */
[----:B------:R-:W-:Y:S01]  /*0320*/  LOP3.LUT R24, R5, 0xff000000, RZ, 0xc0, !PT ;  /* 0xff00000005187812 */ /* 0x000fe200078ec0ff */
[----:B------:R-:W-:Y:S01]  /*0330*/  IMAD.IADD R23, R10, 0x1, R23 ;  /* 0x000000010a177824 */ /* 0x000fe200078e0217 */
[----:B------:R-:W-:Y:S01]  /*0340*/  SHF.R.U32.HI R21, RZ, 0x8, R4 ;  /* 0x00000008ff157819 */ /* 0x000fe20000011604 */
[----:B------:R-:W-:Y:S01]  /*0350*/  IMAD.IADD R20, R11, 0x1, R20 ;  /* 0x000000010b147824 */ /* 0x000fe200078e0214 */
[----:B------:R-:W-:Y:S01]  /*0360*/  SHF.R.U32.HI R19, RZ, 0x10, R4 ;  /* 0x00000010ff137819 */ /* 0x000fe20000011604 */
[----:B------:R-:W-:Y:S01]  /*0370*/  IMAD.IADD R24, R9, 0x1, R24 ;  /* 0x0000000109187824 */ /* 0x000fe200078e0218 */
[----:B------:R-:W-:Y:S01]  /*0380*/  SHF.R.U32.HI R29, RZ, 0x8, R6 ;  /* 0x00000008ff1d7819 */ /* 0x000fe20000011606 */
[----:B------:R-:W-:Y:S01]  /*0390*/  IMAD.IADD R4, R4, 0x1, R8 ;  /* 0x0000000104047824 */ /* 0x000fe200078e0208 */
[----:B------:R-:W-:-:S02]  /*03a0*/  SHF.R.U32.HI R26, RZ, 0x8, R7 ;  /* 0x00000008ff1a7819 */ /* 0x000fc40000011607 */
[--C-:B------:R-:W-:Y:S02]  /*03b0*/  SHF.R.U32.HI R30, RZ, 0x8, R5.reuse ;  /* 0x00000008ff1e7819 */ /* 0x100fe40000011605 */
[----:B------:R-:W-:Y:S01]  /*03c0*/  SHF.R.U32.HI R32, RZ, 0x10, R5 ;  /* 0x00000010ff207819 */ /* 0x000fe20000011605 */
[----:B------:R-:W-:Y:S01]  /*03d0*/  IMAD.IADD R5, R5, 0x1, R9 ;  /* 0x0000000105057824 */ /* 0x000fe200078e0209 */
[----:B------:R-:W-:Y:S01]  /*03e0*/  SHF.R.U32.HI R25, RZ, 0x10, R6 ;  /* 0x00000010ff197819 */ /* 0x000fe20000011606 */
[----:B------:R-:W-:Y:S01]  /*03f0*/  IMAD.IADD R6, R6, 0x1, R10 ;  /* 0x0000000106067824 */ /* 0x000fe200078e020a */
[----:B------:R-:W-:Y:S01]  /*0400*/  SHF.R.U32.HI R22, RZ, 0x10, R7 ;  /* 0x00000010ff167819 */ /* 0x000fe20000011607 */
[----:B------:R-:W-:Y:S01]  /*0410*/  IMAD.IADD R7, R7, 0x1, R11 ;  /* 0x0000000107077824 */ /* 0x000fe200078e020b */
[C---:B------:R-:W-:Y:S02]  /*0420*/  LEA.HI R21, R8.reuse, R21, RZ, 0x18 ;  /* 0x0000001508157211 */ /* 0x040fe400078fc0ff */
[----:B------:R-:W-:-:S02]  /*0430*/  LEA.HI R19, R8, R19, RZ, 0x10 ;  /* 0x0000001308137211 */ /* 0x000fc400078f80ff */
[----:B------:R-:W-:Y:S01]  /*0440*/  LEA.HI R29, R10, R29, RZ, 0x18 ;  /* 0x0000001d0a1d7211 */ /* 0x000fe200078fc0ff */
[----:B------:R-:W-:Y:S01]  /*0450*/  IMAD.SHL.U32 R21, R21, 0x100, RZ ;  /* 0x0000010015157824 */ /* 0x000fe200078e00ff */
[----:B------:R-:W-:Y:S02]  /*0460*/  LEA.HI R26, R11, R26, RZ, 0x18 ;  /* 0x0000001a0b1a7211 */ /* 0x000fe400078fc0ff */
[----:B------:R-:W-:Y:S01]  /*0470*/  LEA.HI R27, R9, R30, RZ, 0x18 ;  /* 0x0000001e091b7211 */ /* 0x000fe200078fc0ff */
[----:B------:R-:W-:Y:S01]  /*0480*/  IMAD.SHL.U32 R29, R29, 0x100, RZ ;  /* 0x000001001d1d7824 */ /* 0x000fe200078e00ff */
[----:B------:R-:W-:Y:S01]  /*0490*/  LEA.HI R8, R9, R32, RZ, 0x10 ;  /* 0x0000002009087211 */ /* 0x000fe200078f80ff */
[----:B------:R-:W-:Y:S01]  /*04a0*/  IMAD.SHL.U32 R26, R26, 0x100, RZ ;  /* 0x000001001a1a7824 */ /* 0x000fe200078e00ff */
[----:B------:R-:W-:Y:S01]  /*04b0*/  LOP3.LUT R9, R28, 0xff000000, RZ, 0xc0, !PT ;  /* 0xff0000001c097812 */ /* 0x000fe200078ec0ff */
[----:B------:R-:W-:Y:S01]  /*04c0*/  IMAD.SHL.U32 R27, R27, 0x100, RZ ;  /* 0x000001001b1b7824 */ /* 0x000fe200078e00ff */
[----:B------:R-:W-:-:S02]  /*04d0*/  LOP3.LUT R23, R23, 0xff000000, RZ, 0xc0, !PT ;  /* 0xff00000017177812 */ /* 0x000fc400078ec0ff */
[----:B------:R-:W-:Y:S02]  /*04e0*/  LOP3.LUT R20, R20, 0xff000000, RZ, 0xc0, !PT ;  /* 0xff00000014147812 */ /* 0x000fe400078ec0ff */
[----:B------:R-:W-:Y:S02]  /*04f0*/  LOP3.LUT R24, R24, 0xff000000, RZ, 0xc0, !PT ;  /* 0xff00000018187812 */ /* 0x000fe400078ec0ff */
[----:B------:R-:W-:Y:S02]  /*0500*/  LEA.HI R25, R10, R25, RZ, 0x10 ;  /* 0x000000190a197211 */ /* 0x000fe400078f80ff */
[----:B------:R-:W-:Y:S02]  /*0510*/  LEA.HI R22, R11, R22, RZ, 0x10 ;  /* 0x000000160b167211 */ /* 0x000fe400078f80ff */
[----:B------:R-:W-:Y:S02]  /*0520*/  LOP3.LUT R4, R9, 0xff, R4, 0xf8, !PT ;  /* 0x000000ff09047812 */ /* 0x000fe400078ef804 */
[----:B------:R-:W-:-:S02]  /*0530*/  LOP3.LUT R6, R23, 0xff, R6, 0xf8, !PT ;  /* 0x000000ff17067812 */ /* 0x000fc400078ef806 */
[----:B------:R-:W-:Y:S02]  /*0540*/  LOP3.LUT R7, R20, 0xff, R7, 0xf8, !PT ;  /* 0x000000ff14077812 */ /* 0x000fe400078ef807 */
[----:B------:R-:W-:Y:S01]  /*0550*/  LOP3.LUT R24, R24, 0xff, R5, 0xf8, !PT ;  /* 0x000000ff18187812 */ /* 0x000fe200078ef805 */
[----:B------:R-:W-:Y:S01]  /*0560*/  IMAD.U32 R5, R8, 0x10000, RZ ;  /* 0x0001000008057824 */ /* 0x000fe200078e00ff */
[----:B------:R-:W-:Y:S01]  /*0570*/  LOP3.LUT R21, R4, 0xff00, R21, 0xf8, !PT ;  /* 0x0000ff0004157812 */ /* 0x000fe200078ef815 */
[----:B------:R-:W-:Y:S01]  /*0580*/  IMAD.U32 R4, R19, 0x10000, RZ ;  /* 0x0001000013047824 */ /* 0x000fe200078e00ff */
[----:B------:R-:W-:Y:S01]  /*0590*/  LOP3.LUT R29, R6, 0xff00, R29, 0xf8, !PT ;  /* 0x0000ff00061d7812 */ /* 0x000fe200078ef81d */
[----:B------:R-:W-:Y:S01]  /*05a0*/  IMAD.U32 R6, R25, 0x10000, RZ ;  /* 0x0001000019067824 */ /* 0x000fe200078e00ff */
[----:B------:R-:W-:Y:S01]  /*05b0*/  LOP3.LUT R26, R7, 0xff00, R26, 0xf8, !PT ;  /* 0x0000ff00071a7812 */ /* 0x000fe200078ef81a */
[----:B------:R-:W-:Y:S01]  /*05c0*/  IMAD.U32 R7, R22, 0x10000, RZ ;  /* 0x0001000016077824 */ /* 0x000fe200078e00ff */
[----:B------:R-:W-:-:S02]  /*05d0*/  LOP3.LUT R24, R24, 0xff00, R27, 0xf8, !PT ;  /* 0x0000ff0018187812 */ /* 0x000fc400078ef81b */
[----:B------:R-:W-:Y:S02]  /*05e0*/  LOP3.LUT R4, R21, 0xff0000, R4, 0xf8, !PT ;  /* 0x00ff000015047812 */ /* 0x000fe400078ef804 */
[----:B------:R-:W-:Y:S02]  /*05f0*/  LOP3.LUT R5, R24, 0xff0000, R5, 0xf8, !PT ;  /* 0x00ff000018057812 */ /* 0x000fe400078ef805 */
[----:B------:R-:W-:Y:S02]  /*0600*/  LOP3.LUT R6, R29, 0xff0000, R6, 0xf8, !PT ;  /* 0x00ff00001d067812 */ /* 0x000fe400078ef806 */
[----:B------:R-:W-:-:S05]  /*0610*/  LOP3.LUT R7, R26, 0xff0000, R7, 0xf8, !PT ;  /* 0x00ff00001a077812 */ /* 0x000fca00078ef807 */
[----:B------:R0:W-:Y:S02]  /*0620*/  STG.E.128 [R12.64], R4 ;  /* 0x000000040c007986 */ /* 0x0001e4000c101d06 */
.L_x_1:
[----:B------:R-:W-:Y:S05]  /*0630*/  BSYNC B0 ;  /* 0x0000000000007941 */ /* 0x000fea0003800000 */
.L_x_0:
[----:B0-----:R-:W-:Y:S01]  /*0640*/  IADD3 R12, P1, R12, 0x1000, RZ ;  /* 0x000010000c0c7810 */ /* 0x001fe20007f3e0ff */
[----:B------:R-:W-:Y:S01]  /*0650*/  IMAD.X R3, RZ, RZ, R3, P2 ;  /* 0x000000ffff037224 */ /* 0x000fe200010e0603 */
[----:B------:R-:W-:Y:S02]  /*0660*/  IADD3 R14, P3, R14, 0x1000, RZ ;  /* 0x000010000e0e7810 */ /* 0x000fe40007f7e0ff */
[----:B------:R-:W-:Y:S01]  /*0670*/  IADD3 R16, P4, R16, 0x1000, RZ ;  /* 0x0000100010107810 */ /* 0x000fe20007f9e0ff */
[----:B------:R-:W-:Y:S02]  /*0680*/  IMAD.X R13, RZ, RZ, R13, P1 ;  /* 0x000000ffff0d7224 */ /* 0x000fe400008e060d */
[----:B------:R-:W-:Y:S02]  /*0690*/  IMAD.X R15, RZ, RZ, R15, P3 ;  /* 0x000000ffff0f7224 */ /* 0x000fe400018e060f */
[----:B------:R-:W-:Y:S01]  /*06a0*/  IMAD.X R17, RZ, RZ, R17, P4 ;  /* 0x000000ffff117224 */ /* 0x000fe200020e0611 */
[----:B------:R-:W-:Y:S05]  /*06b0*/  @!P0 BRA `(.L_x_2) ;  /* 0xfffffb6000008947 */ /* 0x000fea000383ffff */
[----:B------:R-:W-:Y:S05]  /*06c0*/  EXIT ;  /* 0x000000000000794d */ /* 0x000fea0003800000 */
.L_x_3:
[----:B------:R-:W-:-:S00]  /*06d0*/  BRA `(.L_x_3) ;  /* 0xfffffff000007947 */ /* 0x000fc0000383ffff */
[----:B------:R-:W-:-:S00]  /*06e0*/  NOP ;  /* 0x0000000000007918 */ /* 0x000fc00000000000 */
        /* <DEDUP_REMOVED lines=9> */
.L_x_64:


//--------------------- .text.add_n_3585_to_3840__kernel --------------------------
	.section	.text.add_n_3585_to_3840__kernel,"ax",@progbits
	.sectioninfo	@"SHI_REGISTERS=35"
	.align	128
        .global         add_n_3585_to_3840__kernel
        .type           add_n_3585_to_3840__kernel,@function
        .size           add_n_3585_to_3840__kernel,(.L_x_65 - add_n_3585_to_3840__kernel)
        .other          add_n_3585_to_3840__kernel,@"STO_CUDA_ENTRY STV_DEFAULT"
add_n_3585_to_3840__kernel:
.text.add_n_3585_to_3840__kernel:
[----:B------:R-:W-:-:S02]  /*0000*/  IMAD.MOV.U32 R1, RZ, RZ, c[0x0][0x28] ;  /* 0x00000a00ff017624 */ /* 0x000fc400078e00ff */
[----:B------:R-:W-:-:S05]  /*0010*/  IMAD.MOV.U32 R8, RZ, RZ, c[0x0][0x178] ;  /* 0x00005e00ff087624 */ /* 0x000fca00078e00ff */
[----:B------:R-:W-:-:S05]  /*0020*/  IADD3 R8, P0, R8, 0xeff, RZ ;  /* 0x00000eff08087810 */ /* 0x000fca0007f1e0ff */
[----:B------:R-:W-:-:S04]  /*0030*/  IMAD.X R9, RZ, RZ, c[0x0][0x17c], P0 ;  /* 0x00005f00ff097624 */ /* 0x000fc800000e06ff */
[----:B------:R-:W-:-:S06]  /*0040*/  IMAD.WIDE.U32 R2, R9, -0x77777777, RZ ;  /* 0x8888888909027825 */ /* 0x000fcc00078e00ff */
[----:B------:R-:W-:-:S04]  /*0050*/  IMAD.WIDE.U32 R4, P0, R8, -0x77777778, R2 ;  /* 0x8888888808047825 */ /* 0x000fc80007800002 */
[C---:B------:R-:W-:Y:S01]  /*0060*/  IMAD.WIDE.U32 R2, R8.reuse, -0x77777777, RZ ;  /* 0x8888888908027825 */ /* 0x040fe200078e00ff */
[----:B------:R-:W-:-:S04]  /*0070*/  IADD3 R6, P1, R8, R5, RZ ;  /* 0x0000000508067210 */ /* 0x000fc80007f3e0ff */
[----:B------:R-:W-:Y:S02]  /*0080*/  IADD3.X R7, RZ, R9, RZ, P0, P1 ;  /* 0x00000009ff077210 */ /* 0x000fe400007e24ff */
[----:B------:R-:W-:Y:S02]  /*0090*/  IADD3 RZ, P0, R3, R4, RZ ;  /* 0x0000000403ff7210 */ /* 0x000fe40007f1e0ff */
[----:B------:R-:W-:-:S03]  /*00a0*/  ISETP.LT.AND P1, PT, R9, RZ, PT ;  /* 0x000000ff0900720c */ /* 0x000fc60003f21270 */
[----:B------:R-:W-:-:S05]  /*00b0*/  IMAD.WIDE.U32.X R2, R9, -0x77777778, R6, P0 ;  /* 0x8888888809027825 */ /* 0x000fca00000e0406 */
[----:B------:R-:W-:-:S05]  /*00c0*/  IADD3 R0, P0, -R8, R2, RZ ;  /* 0x0000000208007210 */ /* 0x000fca0007f1e1ff */
[----:B------:R-:W-:Y:S01]  /*00d0*/  IMAD.X R2, R3, 0x1, ~R9, P0 ;  /* 0x0000000103027824 */ /* 0x000fe200000e0e09 */
[----:B------:R-:W-:-:S04]  /*00e0*/  IADD3 R3, P0, R0, 0x77777777, RZ ;  /* 0x7777777700037810 */ /* 0x000fc80007f1e0ff */
[----:B------:R-:W-:Y:S02]  /*00f0*/  IADD3.X R5, R2, 0x77777777, RZ, P0, !PT ;  /* 0x7777777702057810 */ /* 0x000fe400007fe4ff */
[----:B------:R-:W-:Y:S02]  /*0100*/  SEL R3, R3, R0, P1 ;  /* 0x0000000003037207 */ /* 0x000fe40000800000 */
[----:B------:R-:W-:-:S04]  /*0110*/  SEL R0, R5, R2, P1 ;  /* 0x0000000205007207 */ /* 0x000fc80000800000 */
[----:B------:R-:W-:-:S04]  /*0120*/  SHF.R.S64 R3, R3, 0xb, R0 ;  /* 0x0000000b03037819 */ /* 0x000fc80000001000 */
[----:B------:R-:W-:-:S04]  /*0130*/  LEA.HI R3, P0, R0, R3, RZ, 0x1 ;  /* 0x0000000300037211 */ /* 0x000fc800078108ff */
[----:B------:R-:W-:Y:S01]  /*0140*/  LEA.HI.X.SX32 R5, R0, RZ, 0x15, P0 ;  /* 0x000000ff00057211 */ /* 0x000fe200000faeff */
[----:B------:R-:W-:-:S04]  /*0150*/  IMAD.HI.U32 R2, R3, -0xf00, R8 ;  /* 0xfffff10003027827 */ /* 0x000fc800078e0008 */
[----:B------:R-:W-:-:S05]  /*0160*/  IMAD R0, R5, -0xf00, RZ ;  /* 0xfffff10005007824 */ /* 0x000fca00078e02ff */
[----:B------:R-:W-:-:S04]  /*0170*/  IADD3 R2, R2, -R3, R0 ;  /* 0x8000000302027210 */ /* 0x000fc80007ffe000 */
[----:B------:R-:W-:-:S04]  /*0180*/  LEA.HI.SX32 R0, P0, R2, R3, 0x1 ;  /* 0x0000000302007211 */ /* 0x000fc80007810aff */
[----:B------:R-:W-:Y:S02]  /*0190*/  LEA.HI.X.SX32 R2, R2, R5, 0x1, P0 ;  /* 0x0000000502027211 */ /* 0x000fe400000f0eff */
[----:B------:R-:W-:-:S04]  /*01a0*/  ISETP.GE.U32.AND P0, PT, R0, 0x1, PT ;  /* 0x000000010000780c */ /* 0x000fc80003f06070 */
[----:B------:R-:W-:-:S13]  /*01b0*/  ISETP.GE.AND.EX P0, PT, R2, RZ, PT, P0 ;  /* 0x000000ff0200720c */ /* 0x000fda0003f06300 */
[----:B------:R-:W-:Y:S05]  /*01c0*/  @!P0 EXIT ;  /* 0x000000000000894d */ /* 0x000fea0003800000 */
[----:B------:R-:W0:Y:S01]  /*01d0*/  S2UR UR4, SR_CTAID.X ;  /* 0x00000000000479c3 */ /* 0x000e220000002500 */
[----:B------:R-:W1:Y:S01]  /*01e0*/  S2R R3, SR_TID.X ;  /* 0x0000000000037919 */ /* 0x000e620000002100 */
[----:B------:R-:W-:Y:S01]  /*01f0*/  IADD3 R9, P1, RZ, -c[0x0][0x178], RZ ;  /* 0x80005e00ff097a10 */ /* 0x000fe20007f3e0ff */
[----:B------:R-:W-:Y:S02]  /*0200*/  UMOV UR5, URZ ;  /* 0x0000003f00057c82 */ /* 0x000fe40008000000 */
[----:B------:R-:W-:Y:S02]  /*0210*/  ULDC.64 UR6, c[0x0][0x118] ;  /* 0x0000460000067ab9 */ /* 0x000fe40000000a00 */
[----:B------:R-:W-:Y:S02]  /*0220*/  IMAD.X R8, RZ, RZ, ~c[0x0][0x17c], P1 ;  /* 0x80005f00ff087624 */ /* 0x000fe400008e06ff */
        /* <DEDUP_REMOVED lines=18> */
.L_x_6:
        /* <DEDUP_REMOVED lines=65> */
.L_x_5:
[----:B------:R-:W-:Y:S05]  /*0760*/  BSYNC B0 ;  /* 0x0000000000007941 */ /* 0x000fea0003800000 */
.L_x_4:
        /* <DEDUP_REMOVED lines=9> */
.L_x_7:
        /* <DEDUP_REMOVED lines=16> */
.L_x_65:


//--------------------- .text.add_n_3329_to_3584__kernel --------------------------
	.section	.text.add_n_3329_to_3584__kernel,"ax",@progbits
	.sectioninfo	@"SHI_REGISTERS=35"
	.align	128
        .global         add_n_3329_to_3584__kernel
        .type           add_n_3329_to_3584__kernel,@function
        .size           add_n_3329_to_3584__kernel,(.L_x_66 - add_n_3329_to_3584__kernel)
        .other          add_n_3329_to_3584__kernel,@"STO_CUDA_ENTRY STV_DEFAULT"
add_n_3329_to_3584__kernel:
.text.add_n_3329_to_3584__kernel:
[----:B------:R-:W-:-:S02]  /*0000*/  IMAD.MOV.U32 R1, RZ, RZ, c[0x0][0x28] ;  /* 0x00000a00ff017624 */ /* 0x000fc400078e00ff */
[----:B------:R-:W-:-:S05]  /*0010*/  IMAD.MOV.U32 R8, RZ, RZ, c[0x0][0x178] ;  /* 0x00005e00ff087624 */ /* 0x000fca00078e00ff */
[----:B------:R-:W-:-:S05]  /*0020*/  IADD3 R8, P0, R8, 0xdff, RZ ;  /* 0x00000dff08087810 */ /* 0x000fca0007f1e0ff */
[----:B------:R-:W-:-:S04]  /*0030*/  IMAD.X R9, RZ, RZ, c[0x0][0x17c], P0 ;  /* 0x00005f00ff097624 */ /* 0x000fc800000e06ff */
[C---:B------:R-:W-:Y:S01]  /*0040*/  IMAD.WIDE.U32 R2, R9.reuse, 0x24924925, RZ ;  /* 0x2492492509027825 */ /* 0x040fe200078e00ff */
[----:B------:R-:W-:-:S05]  /*0050*/  ISETP.LT.AND P1, PT, R9, RZ, PT ;  /* 0x000000ff0900720c */ /* 0x000fca0003f21270 */
[----:B------:R-:W-:-:S04]  /*0060*/  IMAD.WIDE.U32 R4, P0, R8, 0x49249249, R2 ;  /* 0x4924924908047825 */ /* 0x000fc80007800002 */
[----:B------:R-:W-:-:S04]  /*0070*/  IMAD.WIDE.U32 R2, R8, 0x24924925, RZ ;  /* 0x2492492508027825 */ /* 0x000fc800078e00ff */
[----:B------:R-:W-:Y:S01]  /*0080*/  IMAD.X R7, RZ, RZ, RZ, P0 ;  /* 0x000000ffff077224 */ /* 0x000fe200000e06ff */
[----:B------:R-:W-:Y:S01]  /*0090*/  IADD3 RZ, P0, R3, R4, RZ ;  /* 0x0000000403ff7210 */ /* 0x000fe20007f1e0ff */
[----:B------:R-:W-:-:S04]  /*00a0*/  IMAD.MOV.U32 R6, RZ, RZ, R5 ;  /* 0x000000ffff067224 */ /* 0x000fc800078e0005 */
[----:B------:R-:W-:-:S05]  /*00b0*/  IMAD.WIDE.U32.X R2, R9, 0x49249249, R6, P0 ;  /* 0x4924924909027825 */ /* 0x000fca00000e0406 */
[----:B------:R-:W-:-:S04]  /*00c0*/  IADD3 R5, P0, R2, -0x24924925, RZ ;  /* 0xdb6db6db02057810 */ /* 0x000fc80007f1e0ff */
[----:B------:R-:W-:Y:S02]  /*00d0*/  IADD3.X R7, R3, -0x4924924a, RZ, P0, !PT ;  /* 0xb6db6db603077810 */ /* 0x000fe400007fe4ff */
        /* <DEDUP_REMOVED lines=37> */
.L_x_10:
        /* <DEDUP_REMOVED lines=65> */
.L_x_9:
[----:B------:R-:W-:Y:S05]  /*0740*/  BSYNC B0 ;  /* 0x0000000000007941 */ /* 0x000fea0003800000 */
.L_x_8:
        /* <DEDUP_REMOVED lines=9> */
.L_x_11:
        /* <DEDUP_REMOVED lines=10> */
.L_x_66:


//--------------------- .text.add_n_3073_to_3328__kernel --------------------------
	.section	.text.add_n_3073_to_3328__kernel,"ax",@progbits
	.sectioninfo	@"SHI_REGISTERS=35"
	.align	128
        .global         add_n_3073_to_3328__kernel
        .type           add_n_3073_to_3328__kernel,@function
        .size           add_n_3073_to_3328__kernel,(.L_x_67 - add_n_3073_to_3328__kernel)
        .other          add_n_3073_to_3328__kernel,@"STO_CUDA_ENTRY STV_DEFAULT"
add_n_3073_to_3328__kernel:
.text.add_n_3073_to_3328__kernel:
[----:B------:R-:W-:-:S02]  /*0000*/  IMAD.MOV.U32 R1, RZ, RZ, c[0x0][0x28] ;  /* 0x00000a00ff017624 */ /* 0x000fc400078e00ff */
[----:B------:R-:W-:-:S05]  /*0010*/  IMAD.MOV.U32 R8, RZ, RZ, c[0x0][0x178] ;  /* 0x00005e00ff087624 */ /* 0x000fca00078e00ff */
[----:B------:R-:W-:-:S05]  /*0020*/  IADD3 R8, P0, R8, 0xcff, RZ ;  /* 0x00000cff08087810 */ /* 0x000fca0007f1e0ff */
[----:B------:R-:W-:-:S04]  /*0030*/  IMAD.X R9, RZ, RZ, c[0x0][0x17c], P0 ;  /* 0x00005f00ff097624 */ /* 0x000fc800000e06ff */
[C---:B------:R-:W-:Y:S01]  /*0040*/  IMAD.WIDE.U32 R2, R9.reuse, -0x3b13b13b, RZ ;  /* 0xc4ec4ec509027825 */ /* 0x040fe200078e00ff */
[----:B------:R-:W-:-:S05]  /*0050*/  ISETP.LT.AND P1, PT, R9, RZ, PT ;  /* 0x000000ff0900720c */ /* 0x000fca0003f21270 */
[----:B------:R-:W-:-:S04]  /*0060*/  IMAD.WIDE.U32 R4, P0, R8, 0x4ec4ec4e, R2 ;  /* 0x4ec4ec4e08047825 */ /* 0x000fc80007800002 */
[----:B------:R-:W-:-:S04]  /*0070*/  IMAD.WIDE.U32 R2, R8, -0x3b13b13b, RZ ;  /* 0xc4ec4ec508027825 */ /* 0x000fc800078e00ff */
[----:B------:R-:W-:Y:S01]  /*0080*/  IMAD.X R7, RZ, RZ, RZ, P0 ;  /* 0x000000ffff077224 */ /* 0x000fe200000e06ff */
[----:B------:R-:W-:Y:S01]  /*0090*/  IADD3 RZ, P0, R3, R4, RZ ;  /* 0x0000000403ff7210 */ /* 0x000fe20007f1e0ff */
[----:B------:R-:W-:-:S04]  /*00a0*/  IMAD.MOV.U32 R6, RZ, RZ, R5 ;  /* 0x000000ffff067224 */ /* 0x000fc800078e0005 */
[----:B------:R-:W-:-:S05]  /*00b0*/  IMAD.WIDE.U32.X R2, R9, 0x4ec4ec4e, R6, P0 ;  /* 0x4ec4ec4e09027825 */ /* 0x000fca00000e0406 */
[----:B------:R-:W-:-:S04]  /*00c0*/  IADD3 R5, P0, R2, 0x3b13b13b, RZ ;  /* 0x3b13b13b02057810 */ /* 0x000fc80007f1e0ff */
        /* <DEDUP_REMOVED lines=38> */
.L_x_14:
        /* <DEDUP_REMOVED lines=65> */
.L_x_13:
[----:B------:R-:W-:Y:S05]  /*0740*/  BSYNC B0 ;  /* 0x0000000000007941 */ /* 0x000fea0003800000 */
.L_x_12:
        /* <DEDUP_REMOVED lines=9> */
.L_x_15:
        /* <DEDUP_REMOVED lines=10> */
.L_x_67:


//--------------------- .text.add_n_2817_to_3072__kernel --------------------------
	.section	.text.add_n_2817_to_3072__kernel,"ax",@progbits
	.sectioninfo	@"SHI_REGISTERS=35"
	.align	128
        .global         add_n_2817_to_3072__kernel
        .type           add_n_2817_to_3072__kernel,@function
        .size           add_n_2817_to_3072__kernel,(.L_x_68 - add_n_2817_to_3072__kernel)
        .other          add_n_2817_to_3072__kernel,@"STO_CUDA_ENTRY STV_DEFAULT"
add_n_2817_to_3072__kernel:
.text.add_n_2817_to_3072__kernel:
        /* <DEDUP_REMOVED lines=51> */
.L_x_18:
        /* <DEDUP_REMOVED lines=65> */
.L_x_17:
[----:B------:R-:W-:Y:S05]  /*0740*/  BSYNC B0 ;  /* 0x0000000000007941 */ /* 0x000fea0003800000 */
.L_x_16:
        /* <DEDUP_REMOVED lines=9> */
.L_x_19:
        /* <DEDUP_REMOVED lines=10> */
.L_x_68:


//--------------------- .text.add_n_2561_to_2816__kernel --------------------------
	.section	.text.add_n_2561_to_2816__kernel,"ax",@progbits
	.sectioninfo	@"SHI_REGISTERS=35"
	.align	128
        .global         add_n_2561_to_2816__kernel
        .type           add_n_2561_to_2816__kernel,@function
        .size           add_n_2561_to_2816__kernel,(.L_x_69 - add_n_2561_to_2816__kernel)
        .other          add_n_2561_to_2816__kernel,@"STO_CUDA_ENTRY STV_DEFAULT"
add_n_2561_to_2816__kernel:
.text.add_n_2561_to_2816__kernel:
        /* <DEDUP_REMOVED lines=51> */
.L_x_22:
        /* <DEDUP_REMOVED lines=65> */
.L_x_21:
[----:B------:R-:W-:Y:S05]  /*0740*/  BSYNC B0 ;  /* 0x0000000000007941 */ /* 0x000fea0003800000 */
.L_x_20:
        /* <DEDUP_REMOVED lines=9> */
.L_x_23:
        /* <DEDUP_REMOVED lines=10> */
.L_x_69:


//--------------------- .text.add_n_2305_to_2560__kernel --------------------------
	.section	.text.add_n_2305_to_2560__kernel,"ax",@progbits
	.sectioninfo	@"SHI_REGISTERS=35"
	.align	128
        .global         add_n_2305_to_2560__kernel
        .type           add_n_2305_to_2560__kernel,@function
        .size           add_n_2305_to_2560__kernel,(.L_x_70 - add_n_2305_to_2560__kernel)
        .other          add_n_2305_to_2560__kernel,@"STO_CUDA_ENTRY STV_DEFAULT"
add_n_2305_to_2560__kernel:
.text.add_n_2305_to_2560__kernel:
        /* <DEDUP_REMOVED lines=51> */
.L_x_26:
        /* <DEDUP_REMOVED lines=65> */
.L_x_25:
[----:B------:R-:W-:Y:S05]  /*0740*/  BSYNC B0 ;  /* 0x0000000000007941 */ /* 0x000fea0003800000 */
.L_x_24:
        /* <DEDUP_REMOVED lines=9> */
.L_x_27:
        /* <DEDUP_REMOVED lines=10> */
.L_x_70:


//--------------------- .text.add_n_2049_to_2304__kernel --------------------------
	.section	.text.add_n_2049_to_2304__kernel,"ax",@progbits
	.sectioninfo	@"SHI_REGISTERS=35"
	.align	128
        .global         add_n_2049_to_2304__kernel
        .type           add_n_2049_to_2304__kernel,@function
        .size           add_n_2049_to_2304__kernel,(.L_x_71 - add_n_2049_to_2304__kernel)
        .other          add_n_2049_to_2304__kernel,@"STO_CUDA_ENTRY STV_DEFAULT"
add_n_2049_to_2304__kernel:
.text.add_n_2049_to_2304__kernel:
        /* <DEDUP_REMOVED lines=51> */
.L_x_30:
        /* <DEDUP_REMOVED lines=65> */
.L_x_29:
[----:B------:R-:W-:Y:S05]  /*0740*/  BSYNC B0 ;  /* 0x0000000000007941 */ /* 0x000fea0003800000 */
.L_x_28:
        /* <DEDUP_REMOVED lines=9> */
.L_x_31:
        /* <DEDUP_REMOVED lines=10> */
.L_x_71:


//--------------------- .text.add_n_1793_to_2048__kernel --------------------------
	.section	.text.add_n_1793_to_2048__kernel,"ax",@progbits
	.sectioninfo	@"SHI_REGISTERS=35"
	.align	128
        .global         add_n_1793_to_2048__kernel
        .type           add_n_1793_to_2048__kernel,@function
        .size           add_n_1793_to_2048__kernel,(.L_x_72 - add_n_1793_to_2048__kernel)
        .other          add_n_1793_to_2048__kernel,@"STO_CUDA_ENTRY STV_DEFAULT"
add_n_1793_to_2048__kernel:
.text.add_n_1793_to_2048__kernel:
        /* <DEDUP_REMOVED lines=34> */
.L_x_34:
        /* <DEDUP_REMOVED lines=65> */
.L_x_33:
[----:B------:R-:W-:Y:S05]  /*0630*/  BSYNC B0 ;  /* 0x0000000000007941 */ /* 0x000fea0003800000 */
.L_x_32:
        /* <DEDUP_REMOVED lines=9> */
.L_x_35:
        /* <DEDUP_REMOVED lines=11> */
.L_x_72:


//--------------------- .text.add_n_1537_to_1792__kernel --------------------------
	.section	.text.add_n_1537_to_1792__kernel,"ax",@progbits
	.sectioninfo	@"SHI_REGISTERS=35"
	.align	128
        .global         add_n_1537_to_1792__kernel
        .type           add_n_1537_to_1792__kernel,@function
        .size           add_n_1537_to_1792__kernel,(.L_x_73 - add_n_1537_to_1792__kernel)
        .other          add_n_1537_to_1792__kernel,@"STO_CUDA_ENTRY STV_DEFAULT"
add_n_1537_to_1792__kernel:
.text.add_n_1537_to_1792__kernel:
        /* <DEDUP_REMOVED lines=51> */
.L_x_38:
        /* <DEDUP_REMOVED lines=65> */
.L_x_37:
[----:B------:R-:W-:Y:S05]  /*0740*/  BSYNC B0 ;  /* 0x0000000000007941 */ /* 0x000fea0003800000 */
.L_x_36:
        /* <DEDUP_REMOVED lines=9> */
.L_x_39:
        /* <DEDUP_REMOVED lines=10> */
.L_x_73:


//--------------------- .text.add_n_1281_to_1536__kernel --------------------------
	.section	.text.add_n_1281_to_1536__kernel,"ax",@progbits
	.sectioninfo	@"SHI_REGISTERS=35"
	.align	128
        .global         add_n_1281_to_1536__kernel
        .type           add_n_1281_to_1536__kernel,@function
        .size           add_n_1281_to_1536__kernel,(.L_x_74 - add_n_1281_to_1536__kernel)
        .other          add_n_1281_to_1536__kernel,@"STO_CUDA_ENTRY STV_DEFAULT"
add_n_1281_to_1536__kernel:
.text.add_n_1281_to_1536__kernel:
        /* <DEDUP_REMOVED lines=51> */
.L_x_42:
        /* <DEDUP_REMOVED lines=65> */
.L_x_41:
[----:B------:R-:W-:Y:S05]  /*0740*/  BSYNC B0 ;  /* 0x0000000000007941 */ /* 0x000fea0003800000 */
.L_x_40:
        /* <DEDUP_REMOVED lines=9> */
.L_x_43:
        /* <DEDUP_REMOVED lines=10> */
.L_x_74:


//--------------------- .text.add_n_1025_to_1280__kernel --------------------------
	.section	.text.add_n_1025_to_1280__kernel,"ax",@progbits
	.sectioninfo	@"SHI_REGISTERS=35"
	.align	128
        .global         add_n_1025_to_1280__kernel
        .type           add_n_1025_to_1280__kernel,@function
        .size           add_n_1025_to_1280__kernel,(.L_x_75 - add_n_1025_to_1280__kernel)
        .other          add_n_1025_to_1280__kernel,@"STO_CUDA_ENTRY STV_DEFAULT"
add_n_1025_to_1280__kernel:
.text.add_n_1025_to_1280__kernel:
        /* <DEDUP_REMOVED lines=51> */
.L_x_46:
        /* <DEDUP_REMOVED lines=65> */
.L_x_45:
[----:B------:R-:W-:Y:S05]  /*0740*/  BSYNC B0 ;  /* 0x0000000000007941 */ /* 0x000fea0003800000 */
.L_x_44:
        /* <DEDUP_REMOVED lines=9> */
.L_x_47:
        /* <DEDUP_REMOVED lines=10> */
.L_x_75:


//--------------------- .text.add_n_769_to_1024__kernel --------------------------
	.section	.text.add_n_769_to_1024__kernel,"ax",@progbits
	.sectioninfo	@"SHI_REGISTERS=35"
	.align	128
        .global         add_n_769_to_1024__kernel
        .type           add_n_769_to_1024__kernel,@function
        .size           add_n_769_to_1024__kernel,(.L_x_76 - add_n_769_to_1024__kernel)
        .other          add_n_769_to_1024__kernel,@"STO_CUDA_ENTRY STV_DEFAULT"
add_n_769_to_1024__kernel:
.text.add_n_769_to_1024__kernel:
        /* <DEDUP_REMOVED lines=34> */
.L_x_50:
        /* <DEDUP_REMOVED lines=65> */
.L_x_49:
[----:B------:R-:W-:Y:S05]  /*0630*/  BSYNC B0 ;  /* 0x0000000000007941 */ /* 0x000fea0003800000 */
.L_x_48:
        /* <DEDUP_REMOVED lines=9> */
.L_x_51:
        /* <DEDUP_REMOVED lines=11> */
.L_x_76:


//--------------------- .text.add_n_513_to_768__kernel --------------------------
	.section	.text.add_n_513_to_768__kernel,"ax",@progbits
	.sectioninfo	@"SHI_REGISTERS=35"
	.align	128
        .global         add_n_513_to_768__kernel
        .type           add_n_513_to_768__kernel,@function
        .size           add_n_513_to_768__kernel,(.L_x_77 - add_n_513_to_768__kernel)
        .other          add_n_513_to_768__kernel,@"STO_CUDA_ENTRY STV_DEFAULT"
add_n_513_to_768__kernel:
.text.add_n_513_to_768__kernel:
        /* <DEDUP_REMOVED lines=51> */
.L_x_54:
        /* <DEDUP_REMOVED lines=65> */
.L_x_53:
[----:B------:R-:W-:Y:S05]  /*0740*/  BSYNC B0 ;  /* 0x0000000000007941 */ /* 0x000fea0003800000 */
.L_x_52:
        /* <DEDUP_REMOVED lines=9> */
.L_x_55:
        /* <DEDUP_REMOVED lines=10> */
.L_x_77:


//--------------------- .text.add_n_257_to_512__kernel --------------------------
	.section	.text.add_n_257_to_512__kernel,"ax",@progbits
	.sectioninfo	@"SHI_REGISTERS=35"
	.align	128
        .global         add_n_257_to_512__kernel
        .type           add_n_257_to_512__kernel,@function
        .size           add_n_257_to_512__kernel,(.L_x_78 - add_n_257_to_512__kernel)
        .other          add_n_257_to_512__kernel,@"STO_CUDA_ENTRY STV_DEFAULT"
add_n_257_to_512__kernel:
.text.add_n_257_to_512__kernel:
        /* <DEDUP_REMOVED lines=34> */
.L_x_58:
        /* <DEDUP_REMOVED lines=65> */
.L_x_57:
[----:B------:R-:W-:Y:S05]  /*0630*/  BSYNC B0 ;  /* 0x0000000000007941 */ /* 0x000fea0003800000 */
.L_x_56:
        /* <DEDUP_REMOVED lines=9> */
.L_x_59:
        /* <DEDUP_REMOVED lines=11> */
.L_x_78:


//--------------------- .text.add_n_1_to_256__kernel --------------------------
	.section	.text.add_n_1_to_256__kernel,"ax",@progbits
	.sectioninfo	@"SHI_REGISTERS=35"
	.align	128
        .global         add_n_1_to_256__kernel
        .type           add_n_1_to_256__kernel,@function
        .size           add_n_1_to_256__kernel,(.L_x_79 - add_n_1_to_256__kernel)
        .other          add_n_1_to_256__kernel,@"STO_CUDA_ENTRY STV_DEFAULT"
add_n_1_to_256__kernel:
.text.add_n_1_to_256__kernel:
        /* <DEDUP_REMOVED lines=34> */
.L_x_62:
        /* <DEDUP_REMOVED lines=65> */
.L_x_61:
[----:B------:R-:W-:Y:S05]  /*0630*/  BSYNC B0 ;  /* 0x0000000000007941 */ /* 0x000fea0003800000 */
.L_x_60:
        /* <DEDUP_REMOVED lines=9> */
.L_x_63:
        /* <DEDUP_REMOVED lines=11> */
.L_x_79:
